	.target	sm_90a

	.elftype	@"ET_EXEC"


//--------------------- .note.nv.tkinfo           --------------------------
	.section	.note.nv.tkinfo,"",@"SHT_NOTE"
	.sectionflags	@"SHF_NOTE_NV_TKINFO"
	.tkinfo
        /*0018*/ 	.word	0x00000002
        /*0030*/ 	.string	""
        /*0030*/ 	.string	"ptxas"
        /*0030*/ 	.string	"Cuda compilation tools, release 13.0, V13.0.88"
        /*0030*/ 	.string	"Build cuda_13.0.r13.0/compiler.36424714_0"
        /*0030*/ 	.string	"-arch sm_90a -m 64 "



//--------------------- .note.nv.cuinfo           --------------------------
	.section	.note.nv.cuinfo,"",@"SHT_NOTE"
	.sectionflags	@"SHF_NOTE_NV_CUINFO"
        /*0018*/ 	.short	0x0002
        /*001a*/ 	.short	0x005a
        /*001c*/ 	.short	0x0082
	.zero		2


//--------------------- .nv.info                  --------------------------
	.section	.nv.info,"",@"SHT_CUDA_INFO"
	.align	4


	//----- nvinfo : EIATTR_REGCOUNT
	.align		4
        /*0000*/ 	.byte	0x04, 0x2f
        /*0002*/ 	.short	(.L_15 - .L_14)
	.align		4
.L_14:
        /*0004*/ 	.word	index@(_ZN7cutlass13device_kernelINS_4gemm6kernel13GemmUniversalIN4cute5tupleIJiiiiEEENS1_10collective13CollectiveMmaINS1_34MainloopSm90TmaGmmaWarpSpecializedILi2ENS5_IJNS4_1CILi4EEENSA_ILi1EEESC_EEENS1_35KernelTmaWarpSpecializedCooperativeEEENS5_IJNSA_ILi128EEESG_NSA_ILi64EEEEEENS_6half_tENS5_IJSC_llEEESJ_SK_NS4_8TiledMMAINS4_8MMA_AtomIJNS4_4SM904GMMA26MMA_64x128x16_F32F16F16_SSILNSO_5MajorE1ELSQ_1ELNSO_7ScaleInE1ELSR_1EEEEEENS4_6LayoutINS5_IJNSA_ILi2EEESC_SC_EEENS5_IJSC_NSA_ILi0EEESX_EEEEENS5_IJNS4_10UnderscoreES10_S10_EEEEENS4_13SM90_TMA_LOADENS4_14ComposedLayoutINS4_7SwizzleILi3ELi4ELi3EEENS4_18smem_ptr_flag_bitsILi16EEENSU_INS5_IJSH_NSA_ILi8EEEEEENS5_IJSC_SH_EEEEEEEvNS4_8identityENS4_23SM90_TMA_LOAD_MULTICASTES1D_vS1E_EENS_8epilogue10collective6detail29Sm90TmaWarpSpecializedAdapterINS1I_15DefaultEpilogueISJ_NS5_IJlSC_lEEES1M_NS1H_6thread17LinearCombinationISJ_Li1EffLNS1N_9ScaleType4KindE0ELNS_15FloatRoundStyleE2ESJ_EENS1_15EpilogueDefaultEEEEEvvEEEEvNT_6ParamsE)
        /*0008*/ 	.word	0x000000a8


	//----- nvinfo : EIATTR_FRAME_SIZE
	.align		4
.L_15:
        /*000c*/ 	.byte	0x04, 0x11
        /*000e*/ 	.short	(.L_17 - .L_16)
	.align		4
.L_16:
        /*0010*/ 	.word	index@(_ZN7cutlass13device_kernelINS_4gemm6kernel13GemmUniversalIN4cute5tupleIJiiiiEEENS1_10collective13CollectiveMmaINS1_34MainloopSm90TmaGmmaWarpSpecializedILi2ENS5_IJNS4_1CILi4EEENSA_ILi1EEESC_EEENS1_35KernelTmaWarpSpecializedCooperativeEEENS5_IJNSA_ILi128EEESG_NSA_ILi64EEEEEENS_6half_tENS5_IJSC_llEEESJ_SK_NS4_8TiledMMAINS4_8MMA_AtomIJNS4_4SM904GMMA26MMA_64x128x16_F32F16F16_SSILNSO_5MajorE1ELSQ_1ELNSO_7ScaleInE1ELSR_1EEEEEENS4_6LayoutINS5_IJNSA_ILi2EEESC_SC_EEENS5_IJSC_NSA_ILi0EEESX_EEEEENS5_IJNS4_10UnderscoreES10_S10_EEEEENS4_13SM90_TMA_LOADENS4_14ComposedLayoutINS4_7SwizzleILi3ELi4ELi3EEENS4_18smem_ptr_flag_bitsILi16EEENSU_INS5_IJSH_NSA_ILi8EEEEEENS5_IJSC_SH_EEEEEEEvNS4_8identityENS4_23SM90_TMA_LOAD_MULTICASTES1D_vS1E_EENS_8epilogue10collective6detail29Sm90TmaWarpSpecializedAdapterINS1I_15DefaultEpilogueISJ_NS5_IJlSC_lEEES1M_NS1H_6thread17LinearCombinationISJ_Li1EffLNS1N_9ScaleType4KindE0ELNS_15FloatRoundStyleE2ESJ_EENS1_15EpilogueDefaultEEEEEvvEEEEvNT_6ParamsE)
        /*0014*/ 	.word	0x00000000


	//----- nvinfo : EIATTR_MIN_STACK_SIZE
	.align		4
.L_17:
        /*0018*/ 	.byte	0x04, 0x12
        /*001a*/ 	.short	(.L_19 - .L_18)
	.align		4
.L_18:
        /*001c*/ 	.word	index@(_ZN7cutlass13device_kernelINS_4gemm6kernel13GemmUniversalIN4cute5tupleIJiiiiEEENS1_10collective13CollectiveMmaINS1_34MainloopSm90TmaGmmaWarpSpecializedILi2ENS5_IJNS4_1CILi4EEENSA_ILi1EEESC_EEENS1_35KernelTmaWarpSpecializedCooperativeEEENS5_IJNSA_ILi128EEESG_NSA_ILi64EEEEEENS_6half_tENS5_IJSC_llEEESJ_SK_NS4_8TiledMMAINS4_8MMA_AtomIJNS4_4SM904GMMA26MMA_64x128x16_F32F16F16_SSILNSO_5MajorE1ELSQ_1ELNSO_7ScaleInE1ELSR_1EEEEEENS4_6LayoutINS5_IJNSA_ILi2EEESC_SC_EEENS5_IJSC_NSA_ILi0EEESX_EEEEENS5_IJNS4_10UnderscoreES10_S10_EEEEENS4_13SM90_TMA_LOADENS4_14ComposedLayoutINS4_7SwizzleILi3ELi4ELi3EEENS4_18smem_ptr_flag_bitsILi16EEENSU_INS5_IJSH_NSA_ILi8EEEEEENS5_IJSC_SH_EEEEEEEvNS4_8identityENS4_23SM90_TMA_LOAD_MULTICASTES1D_vS1E_EENS_8epilogue10collective6detail29Sm90TmaWarpSpecializedAdapterINS1I_15DefaultEpilogueISJ_NS5_IJlSC_lEEES1M_NS1H_6thread17LinearCombinationISJ_Li1EffLNS1N_9ScaleType4KindE0ELNS_15FloatRoundStyleE2ESJ_EENS1_15EpilogueDefaultEEEEEvvEEEEvNT_6ParamsE)
        /*0020*/ 	.word	0x00000000
.L_19:


//--------------------- .nv.compat                --------------------------
	.section	.nv.compat,"",@"SHT_CUDA_COMPAT_INFO"
	.align	4
        /*0000*/ 	.byte	0x02, 0x09, 0x01, 0x00, 0x02, 0x02, 0x04, 0x00, 0x02, 0x05, 0x05, 0x00, 0x03, 0x07, 0x01, 0x01
        /*0010*/ 	.byte	0x02, 0x03, 0x01, 0x00, 0x02, 0x06, 0x01, 0x00, 0x04, 0x0b, 0x08, 0x00, 0x00, 0x00, 0x00, 0x00
        /*0020*/ 	.byte	0x00, 0x00, 0x00, 0x00


//--------------------- .nv.info._ZN7cutlass13device_kernelINS_4gemm6kernel13GemmUniversalIN4cute5tupleIJiiiiEEENS1_10collective13CollectiveMmaINS1_34MainloopSm90TmaGmmaWarpSpecializedILi2ENS5_IJNS4_1CILi4EEENSA_ILi1EEESC_EEENS1_35KernelTmaWarpSpecializedCooperativeEEENS5_IJNSA_ILi128EEESG_NSA_ILi64EEEEEENS_6half_tENS5_IJSC_llEEESJ_SK_NS4_8TiledMMAINS4_8MMA_AtomIJNS4_4SM904GMMA26MMA_64x128x16_F32F16F16_SSILNSO_5MajorE1ELSQ_1ELNSO_7ScaleInE1ELSR_1EEEEEENS4_6LayoutINS5_IJNSA_ILi2EEESC_SC_EEENS5_IJSC_NSA_ILi0EEESX_EEEEENS5_IJNS4_10UnderscoreES10_S10_EEEEENS4_13SM90_TMA_LOADENS4_14ComposedLayoutINS4_7SwizzleILi3ELi4ELi3EEENS4_18smem_ptr_flag_bitsILi16EEENSU_INS5_IJSH_NSA_ILi8EEEEEENS5_IJSC_SH_EEEEEEEvNS4_8identityENS4_23SM90_TMA_LOAD_MULTICASTES1D_vS1E_EENS_8epilogue10collective6detail29Sm90TmaWarpSpecializedAdapterINS1I_15DefaultEpilogueISJ_NS5_IJlSC_lEEES1M_NS1H_6thread17LinearCombinationISJ_Li1EffLNS1N_9ScaleType4KindE0ELNS_15FloatRoundStyleE2ESJ_EENS1_15EpilogueDefaultEEEEEvvEEEEvNT_6ParamsE --------------------------
	.section	.nv.info._ZN7cutlass13device_kernelINS_4gemm6kernel13GemmUniversalIN4cute5tupleIJiiiiEEENS1_10collective13CollectiveMmaINS1_34MainloopSm90TmaGmmaWarpSpecializedILi2ENS5_IJNS4_1CILi4EEENSA_ILi1EEESC_EEENS1_35KernelTmaWarpSpecializedCooperativeEEENS5_IJNSA_ILi128EEESG_NSA_ILi64EEEEEENS_6half_tENS5_IJSC_llEEESJ_SK_NS4_8TiledMMAINS4_8MMA_AtomIJNS4_4SM904GMMA26MMA_64x128x16_F32F16F16_SSILNSO_5MajorE1ELSQ_1ELNSO_7ScaleInE1ELSR_1EEEEEENS4_6LayoutINS5_IJNSA_ILi2EEESC_SC_EEENS5_IJSC_NSA_ILi0EEESX_EEEEENS5_IJNS4_10UnderscoreES10_S10_EEEEENS4_13SM90_TMA_LOADENS4_14ComposedLayoutINS4_7SwizzleILi3ELi4ELi3EEENS4_18smem_ptr_flag_bitsILi16EEENSU_INS5_IJSH_NSA_ILi8EEEEEENS5_IJSC_SH_EEEEEEEvNS4_8identityENS4_23SM90_TMA_LOAD_MULTICASTES1D_vS1E_EENS_8epilogue10collective6detail29Sm90TmaWarpSpecializedAdapterINS1I_15DefaultEpilogueISJ_NS5_IJlSC_lEEES1M_NS1H_6thread17LinearCombinationISJ_Li1EffLNS1N_9ScaleType4KindE0ELNS_15FloatRoundStyleE2ESJ_EENS1_15EpilogueDefaultEEEEEvvEEEEvNT_6ParamsE,"",@"SHT_CUDA_INFO"
	.sectionflags	@""
	.align	4


	//----- nvinfo : EIATTR_CUDA_API_VERSION
	.align		4
        /*0000*/ 	.byte	0x04, 0x37
        /*0002*/ 	.short	(.L_21 - .L_20)
.L_20:
        /*0004*/ 	.word	0x00000082


	//----- nvinfo : EIATTR_KPARAM_INFO
	.align		4
.L_21:
        /*0008*/ 	.byte	0x04, 0x17
        /*000a*/ 	.short	(.L_23 - .L_22)
.L_22:
        /*000c*/ 	.word	0x00000000
        /*0010*/ 	.short	0x0000
        /*0012*/ 	.short	0x0070
        /*0014*/ 	.byte	0x00, 0xf0, 0x01, 0x10


	//----- nvinfo : EIATTR_SPARSE_MMA_MASK
	.align		4
.L_23:
        /*0018*/ 	.byte	0x03, 0x50
        /*001a*/ 	.short	0x0000


	//----- nvinfo : EIATTR_MAXREG_COUNT
	.align		4
        /*001c*/ 	.byte	0x03, 0x1b
        /*001e*/ 	.short	0x00a8


	//----- nvinfo : EIATTR_NUM_BARRIERS
	.align		4
        /*0020*/ 	.byte	0x02, 0x4c
        /*0022*/ 	.byte	0x01
	.zero		1


	//----- nvinfo : EIATTR_EXTERNS
	.align		4
        /*0024*/ 	.byte	0x04, 0x0f
        /*0026*/ 	.short	(.L_25 - .L_24)


	//   ....[0]....
	.align		4
.L_24:
        /*0028*/ 	.word	index@(__assertfail)


	//----- nvinfo : EIATTR_MERCURY_ISA_VERSION
	.align		4
.L_25:
        /*002c*/ 	.byte	0x03, 0x5f
        /*002e*/ 	.short	0x0101


	//----- nvinfo : EIATTR_INT_WARP_WIDE_INSTR_OFFSETS
	.align		4
        /*0030*/ 	.byte	0x04, 0x31
        /*0032*/ 	.short	(.L_27 - .L_26)


	//   ....[0]....
.L_26:
        /*0034*/ 	.word	0x00000490


	//   ....[1]....
        /*0038*/ 	.word	0x000004b0


	//   ....[2]....
        /*003c*/ 	.word	0x00000630


	//   ....[3]....
        /*0040*/ 	.word	0x00001ed0


	//----- nvinfo : EIATTR_COOP_GROUP_MASK_REGIDS
	.align		4
.L_27:
        /*0044*/ 	.byte	0x04, 0x29
        /*0046*/ 	.short	(.L_29 - .L_28)


	//   ....[0]....
.L_28:
        /*0048*/ 	.word	0xffffffff


	//   ....[1]....
        /*004c*/ 	.word	0xffffffff


	//   ....[2]....
        /*0050*/ 	.word	0xffffffff


	//   ....[3]....
        /*0054*/ 	.word	0xffffffff


	//   ....[4]....
        /*0058*/ 	.word	0xffffffff


	//   ....[5]....
        /*005c*/ 	.word	0xffffffff


	//----- nvinfo : EIATTR_COOP_GROUP_INSTR_OFFSETS
	.align		4
.L_29:
        /*0060*/ 	.byte	0x04, 0x28
        /*0062*/ 	.short	(.L_31 - .L_30)


	//   ....[0]....
.L_30:
        /*0064*/ 	.word	0x00000060


	//   ....[1]....
        /*0068*/ 	.word	0x00000070


	//   ....[2]....
        /*006c*/ 	.word	0x00000130


	//   ....[3]....
        /*0070*/ 	.word	0x000002c0


	//   ....[4]....
        /*0074*/ 	.word	0x000007e0


	//   ....[5]....
        /*0078*/ 	.word	0x00001460


	//----- nvinfo : EIATTR_REG_RECONFIG
	.align		4
.L_31:
        /*007c*/ 	.byte	0x01, 0x54
	.zero		2


	//----- nvinfo : EIATTR_SYSCALL_OFFSETS
	.align		4
        /*0080*/ 	.byte	0x04, 0x46
        /*0082*/ 	.short	(.L_33 - .L_32)


	//   ....[0]....
.L_32:
        /*0084*/ 	.word	0x00001640


	//----- nvinfo : EIATTR_MBARRIER_INSTR_OFFSETS
	.align		4
.L_33:
        /*0088*/ 	.byte	0x04, 0x39
        /*008a*/ 	.short	(.L_35 - .L_34)


	//   ....[0]....
.L_34:
        /*008c*/ 	.word	0x00000250
        /*0090*/ 	.word	0x000000ff
        /*0094*/ 	.word	0x00000000
        /*0098*/ 	.short	0x0100
        /*009a*/ 	.byte	0x08
	.zero		1


	//   ....[1]....
        /*009c*/ 	.word	0x00000260
        /*00a0*/ 	.word	0x000000ff
        /*00a4*/ 	.word	0x00000010
        /*00a8*/ 	.short	0x0100
        /*00aa*/ 	.byte	0x08
	.zero		1


	//   ....[2]....
        /*00ac*/ 	.word	0x00000270
        /*00b0*/ 	.word	0x000000ff
        /*00b4*/ 	.word	0x00000008
        /*00b8*/ 	.short	0x0100
        /*00ba*/ 	.byte	0x08
	.zero		1


	//   ....[3]....
        /*00bc*/ 	.word	0x00000280
        /*00c0*/ 	.word	0x000000ff
        /*00c4*/ 	.word	0x00000018
        /*00c8*/ 	.short	0x0100
        /*00ca*/ 	.byte	0x08
	.zero		1


	//   ....[4]....
        /*00cc*/ 	.word	0x000006c0
        /*00d0*/ 	.word	0x000000ff
        /*00d4*/ 	.word	0x00000030
        /*00d8*/ 	.short	0x0100
        /*00da*/ 	.byte	0x06
	.zero		1


	//   ....[5]....
        /*00dc*/ 	.word	0x00000760
        /*00e0*/ 	.word	0x000000ff
        /*00e4*/ 	.word	0x00000038
        /*00e8*/ 	.short	0x0100
        /*00ea*/ 	.byte	0x06
	.zero		1


	//   ....[6]....
        /*00ec*/ 	.word	0x00001700
        /*00f0*/ 	.word	0x00000003
        /*00f4*/ 	.word	0x00000000
        /*00f8*/ 	.short	0x010a
        /*00fa*/ 	.byte	0x3f
	.zero		1


	//   ....[7]....
        /*00fc*/ 	.word	0x00001760
        /*0100*/ 	.word	0x00000003
        /*0104*/ 	.word	0x00000000
        /*0108*/ 	.short	0x010a
        /*010a*/ 	.byte	0x3f
	.zero		1


	//   ....[8]....
        /*010c*/ 	.word	0x00001ae0
        /*0110*/ 	.word	0x00000005
        /*0114*/ 	.word	0x00000000
        /*0118*/ 	.short	0x010a
        /*011a*/ 	.byte	0x3f
	.zero		1


	//   ....[9]....
        /*011c*/ 	.word	0x00001b20
        /*0120*/ 	.word	0x00000005
        /*0124*/ 	.word	0x00000000
        /*0128*/ 	.short	0x010a
        /*012a*/ 	.byte	0x3f
	.zero		1


	//   ....[10]....
        /*012c*/ 	.word	0x00001d80
        /*0130*/ 	.word	0x00000004
        /*0134*/ 	.word	0x00000000
        /*0138*/ 	.short	0x0101
        /*013a*/ 	.byte	0x3f
	.zero		1


	//   ....[11]....
        /*013c*/ 	.word	0x00001f40
        /*0140*/ 	.word	0x00000000
        /*0144*/ 	.word	0x00000000
        /*0148*/ 	.short	0x0101
        /*014a*/ 	.byte	0x3f
	.zero		1


	//   ....[12]....
        /*014c*/ 	.word	0x000070a0
        /*0150*/ 	.word	0x00000017
        /*0154*/ 	.word	0x00000010
        /*0158*/ 	.short	0x010a
        /*015a*/ 	.byte	0x3f
	.zero		1


	//   ....[13]....
        /*015c*/ 	.word	0x00007530
        /*0160*/ 	.word	0x00000005
        /*0164*/ 	.word	0x00000038
        /*0168*/ 	.short	0x0101
        /*016a*/ 	.byte	0x3f
	.zero		1


	//   ....[14]....
        /*016c*/ 	.word	0x00007c50
        /*0170*/ 	.word	0x00000007
        /*0174*/ 	.word	0x00000000
        /*0178*/ 	.short	0x010a
        /*017a*/ 	.byte	0x3f
	.zero		1


	//   ....[15]....
        /*017c*/ 	.word	0x00007cd0
        /*0180*/ 	.word	0x00000005
        /*0184*/ 	.word	0x00000000
        /*0188*/ 	.short	0x010a
        /*018a*/ 	.byte	0x3f
	.zero		1


	//   ....[16]....
        /*018c*/ 	.word	0x00007d30
        /*0190*/ 	.word	0x00000003
        /*0194*/ 	.word	0x00000000
        /*0198*/ 	.short	0x010a
        /*019a*/ 	.byte	0x3f
	.zero		1


	//   ....[17]....
        /*019c*/ 	.word	0x00007d80
        /*01a0*/ 	.word	0x00000005
        /*01a4*/ 	.word	0x00000000
        /*01a8*/ 	.short	0x010a
        /*01aa*/ 	.byte	0x3f
	.zero		1


	//   ....[18]....
        /*01ac*/ 	.word	0x00007e50
        /*01b0*/ 	.word	0x00000017
        /*01b4*/ 	.word	0x00000010
        /*01b8*/ 	.short	0x010a
        /*01ba*/ 	.byte	0x3f
	.zero		1


	//   ....[19]....
        /*01bc*/ 	.word	0x00007f20
        /*01c0*/ 	.word	0x00000007
        /*01c4*/ 	.word	0x00000000
        /*01c8*/ 	.short	0x010a
        /*01ca*/ 	.byte	0x3f
	.zero		1


	//----- nvinfo : EIATTR_NUM_MBARRIERS
	.align		4
.L_35:
        /*01cc*/ 	.byte	0x03, 0x38
        /*01ce*/ 	.short	0x0006


	//----- nvinfo : EIATTR_EXIT_INSTR_OFFSETS
	.align		4
        /*01d0*/ 	.byte	0x04, 0x1c
        /*01d2*/ 	.short	(.L_37 - .L_36)


	//   ....[0]....
.L_36:
        /*01d4*/ 	.word	0x000009b0


	//   ....[1]....
        /*01d8*/ 	.word	0x000011c0


	//   ....[2]....
        /*01dc*/ 	.word	0x000067e0


	//   ....[3]....
        /*01e0*/ 	.word	0x00006d40


	//   ....[4]....
        /*01e4*/ 	.word	0x00007d20


	//----- nvinfo : EIATTR_MAX_THREADS
	.align		4
.L_37:
        /*01e8*/ 	.byte	0x04, 0x05
        /*01ea*/ 	.short	(.L_39 - .L_38)
.L_38:
        /*01ec*/ 	.word	0x00000180
        /*01f0*/ 	.word	0x00000001
        /*01f4*/ 	.word	0x00000001


	//----- nvinfo : EIATTR_CRS_STACK_SIZE
	.align		4
.L_39:
        /*01f8*/ 	.byte	0x04, 0x1e
        /*01fa*/ 	.short	(.L_41 - .L_40)
.L_40:
        /*01fc*/ 	.word	0x00000000


	//----- nvinfo : EIATTR_CBANK_PARAM_SIZE
	.align		4
.L_41:
        /*0200*/ 	.byte	0x03, 0x19
        /*0202*/ 	.short	0x0470


	//----- nvinfo : EIATTR_PARAM_CBANK
	.align		4
        /*0204*/ 	.byte	0x04, 0x0a
        /*0206*/ 	.short	(.L_43 - .L_42)
	.align		4
.L_42:
        /*0208*/ 	.word	index@(.nv.constant0._ZN7cutlass13device_kernelINS_4gemm6kernel13GemmUniversalIN4cute5tupleIJiiiiEEENS1_10collective13CollectiveMmaINS1_34MainloopSm90TmaGmmaWarpSpecializedILi2ENS5_IJNS4_1CILi4EEENSA_ILi1EEESC_EEENS1_35KernelTmaWarpSpecializedCooperativeEEENS5_IJNSA_ILi128EEESG_NSA_ILi64EEEEEENS_6half_tENS5_IJSC_llEEESJ_SK_NS4_8TiledMMAINS4_8MMA_AtomIJNS4_4SM904GMMA26MMA_64x128x16_F32F16F16_SSILNSO_5MajorE1ELSQ_1ELNSO_7ScaleInE1ELSR_1EEEEEENS4_6LayoutINS5_IJNSA_ILi2EEESC_SC_EEENS5_IJSC_NSA_ILi0EEESX_EEEEENS5_IJNS4_10UnderscoreES10_S10_EEEEENS4_13SM90_TMA_LOADENS4_14ComposedLayoutINS4_7SwizzleILi3ELi4ELi3EEENS4_18smem_ptr_flag_bitsILi16EEENSU_INS5_IJSH_NSA_ILi8EEEEEENS5_IJSC_SH_EEEEEEEvNS4_8identityENS4_23SM90_TMA_LOAD_MULTICASTES1D_vS1E_EENS_8epilogue10collective6detail29Sm90TmaWarpSpecializedAdapterINS1I_15DefaultEpilogueISJ_NS5_IJlSC_lEEES1M_NS1H_6thread17LinearCombinationISJ_Li1EffLNS1N_9ScaleType4KindE0ELNS_15FloatRoundStyleE2ESJ_EENS1_15EpilogueDefaultEEEEEvvEEEEvNT_6ParamsE)
        /*020c*/ 	.short	0x0210
        /*020e*/ 	.short	0x0470


	//----- nvinfo : EIATTR_SW_WAR
	.align		4
.L_43:
        /*0210*/ 	.byte	0x04, 0x36
        /*0212*/ 	.short	(.L_45 - .L_44)
.L_44:
        /*0214*/ 	.word	0x00000008
.L_45:


//--------------------- .nv.callgraph             --------------------------
	.section	.nv.callgraph,"",@"SHT_CUDA_CALLGRAPH"
	.align	4
	.sectionentsize	8
	.align		4
        /*0000*/ 	.word	0x00000000
	.align		4
        /*0004*/ 	.word	0xffffffff
	.align		4
        /*0008*/ 	.word	index@(_ZN7cutlass13device_kernelINS_4gemm6kernel13GemmUniversalIN4cute5tupleIJiiiiEEENS1_10collective13CollectiveMmaINS1_34MainloopSm90TmaGmmaWarpSpecializedILi2ENS5_IJNS4_1CILi4EEENSA_ILi1EEESC_EEENS1_35KernelTmaWarpSpecializedCooperativeEEENS5_IJNSA_ILi128EEESG_NSA_ILi64EEEEEENS_6half_tENS5_IJSC_llEEESJ_SK_NS4_8TiledMMAINS4_8MMA_AtomIJNS4_4SM904GMMA26MMA_64x128x16_F32F16F16_SSILNSO_5MajorE1ELSQ_1ELNSO_7ScaleInE1ELSR_1EEEEEENS4_6LayoutINS5_IJNSA_ILi2EEESC_SC_EEENS5_IJSC_NSA_ILi0EEESX_EEEEENS5_IJNS4_10UnderscoreES10_S10_EEEEENS4_13SM90_TMA_LOADENS4_14ComposedLayoutINS4_7SwizzleILi3ELi4ELi3EEENS4_18smem_ptr_flag_bitsILi16EEENSU_INS5_IJSH_NSA_ILi8EEEEEENS5_IJSC_SH_EEEEEEEvNS4_8identityENS4_23SM90_TMA_LOAD_MULTICASTES1D_vS1E_EENS_8epilogue10collective6detail29Sm90TmaWarpSpecializedAdapterINS1I_15DefaultEpilogueISJ_NS5_IJlSC_lEEES1M_NS1H_6thread17LinearCombinationISJ_Li1EffLNS1N_9ScaleType4KindE0ELNS_15FloatRoundStyleE2ESJ_EENS1_15EpilogueDefaultEEEEEvvEEEEvNT_6ParamsE)
	.align		4
        /*000c*/ 	.word	index@(__assertfail)
	.align		4
        /*0010*/ 	.word	0x00000000
	.align		4
        /*0014*/ 	.word	0xfffffffe
	.align		4
        /*0018*/ 	.word	0x00000000
	.align		4
        /*001c*/ 	.word	0xfffffffd
	.align		4
        /*0020*/ 	.word	0x00000000
	.align		4
        /*0024*/ 	.word	0xfffffffc


//--------------------- .nv.constant4             --------------------------
	.section	.nv.constant4,"a",@progbits
	.align	8
	.align		8
.nv.constant4:
        /*0000*/ 	.dword	__assertfail
	.align		8
        /*0008*/ 	.dword	__unnamed_1
	.align		8
        /*0010*/ 	.dword	_ZN40_INTERNAL_331f1416_4_k_cu_41271e42_193034cuda3std3__45__cpo5beginE
	.align		8
        /*0018*/ 	.dword	_ZN40_INTERNAL_331f1416_4_k_cu_41271e42_193034cuda3std3__45__cpo3endE
	.align		8
        /*0020*/ 	.dword	_ZN40_INTERNAL_331f1416_4_k_cu_41271e42_193034cuda3std3__45__cpo6cbeginE
	.align		8
        /*0028*/ 	.dword	_ZN40_INTERNAL_331f1416_4_k_cu_41271e42_193034cuda3std3__45__cpo4cendE
	.align		8
        /*0030*/ 	.dword	_ZN40_INTERNAL_331f1416_4_k_cu_41271e42_193034cuda3std3__442_GLOBAL__N__331f1416_4_k_cu_41271e42_193036ignoreE
	.align		8
        /*0038*/ 	.dword	_ZN40_INTERNAL_331f1416_4_k_cu_41271e42_193034cuda3std3__419piecewise_constructE
	.align		8
        /*0040*/ 	.dword	_ZN40_INTERNAL_331f1416_4_k_cu_41271e42_193034cuda3std3__48in_placeE
	.align		8
        /*0048*/ 	.dword	_ZN40_INTERNAL_331f1416_4_k_cu_41271e42_193034cuda3std6ranges3__45__cpo4swapE
	.align		8
        /*0050*/ 	.dword	_ZN40_INTERNAL_331f1416_4_k_cu_41271e42_193034cuda3std6ranges3__45__cpo9iter_moveE
	.align		8
        /*0058*/ 	.dword	_ZN40_INTERNAL_331f1416_4_k_cu_41271e42_193034cute7productE
	.align		8
        /*0060*/ 	.dword	_ZN40_INTERNAL_331f1416_4_k_cu_41271e42_193034cute1_E
	.align		8
        /*0068*/ 	.dword	$str$22
	.align		8
        /*0070*/ 	.dword	$str$23


//--------------------- .text._ZN7cutlass13device_kernelINS_4gemm6kernel13GemmUniversalIN4cute5tupleIJiiiiEEENS1_10collective13CollectiveMmaINS1_34MainloopSm90TmaGmmaWarpSpecializedILi2ENS5_IJNS4_1CILi4EEENSA_ILi1EEESC_EEENS1_35KernelTmaWarpSpecializedCooperativeEEENS5_IJNSA_ILi128EEESG_NSA_ILi64EEEEEENS_6half_tENS5_IJSC_llEEESJ_SK_NS4_8TiledMMAINS4_8MMA_AtomIJNS4_4SM904GMMA26MMA_64x128x16_F32F16F16_SSILNSO_5MajorE1ELSQ_1ELNSO_7ScaleInE1ELSR_1EEEEEENS4_6LayoutINS5_IJNSA_ILi2EEESC_SC_EEENS5_IJSC_NSA_ILi0EEESX_EEEEENS5_IJNS4_10UnderscoreES10_S10_EEEEENS4_13SM90_TMA_LOADENS4_14ComposedLayoutINS4_7SwizzleILi3ELi4ELi3EEENS4_18smem_ptr_flag_bitsILi16EEENSU_INS5_IJSH_NSA_ILi8EEEEEENS5_IJSC_SH_EEEEEEEvNS4_8identityENS4_23SM90_TMA_LOAD_MULTICASTES1D_vS1E_EENS_8epilogue10collective6detail29Sm90TmaWarpSpecializedAdapterINS1I_15DefaultEpilogueISJ_NS5_IJlSC_lEEES1M_NS1H_6thread17LinearCombinationISJ_Li1EffLNS1N_9ScaleType4KindE0ELNS_15FloatRoundStyleE2ESJ_EENS1_15EpilogueDefaultEEEEEvvEEEEvNT_6ParamsE --------------------------
	.section	.text._ZN7cutlass13device_kernelINS_4gemm6kernel13GemmUniversalIN4cute5tupleIJiiiiEEENS1_10collective13CollectiveMmaINS1_34MainloopSm90TmaGmmaWarpSpecializedILi2ENS5_IJNS4_1CILi4EEENSA_ILi1EEESC_EEENS1_35KernelTmaWarpSpecializedCooperativeEEENS5_IJNSA_ILi128EEESG_NSA_ILi64EEEEEENS_6half_tENS5_IJSC_llEEESJ_SK_NS4_8TiledMMAINS4_8MMA_AtomIJNS4_4SM904GMMA26MMA_64x128x16_F32F16F16_SSILNSO_5MajorE1ELSQ_1ELNSO_7ScaleInE1ELSR_1EEEEEENS4_6LayoutINS5_IJNSA_ILi2EEESC_SC_EEENS5_IJSC_NSA_ILi0EEESX_EEEEENS5_IJNS4_10UnderscoreES10_S10_EEEEENS4_13SM90_TMA_LOADENS4_14ComposedLayoutINS4_7SwizzleILi3ELi4ELi3EEENS4_18smem_ptr_flag_bitsILi16EEENSU_INS5_IJSH_NSA_ILi8EEEEEENS5_IJSC_SH_EEEEEEEvNS4_8identityENS4_23SM90_TMA_LOAD_MULTICASTES1D_vS1E_EENS_8epilogue10collective6detail29Sm90TmaWarpSpecializedAdapterINS1I_15DefaultEpilogueISJ_NS5_IJlSC_lEEES1M_NS1H_6thread17LinearCombinationISJ_Li1EffLNS1N_9ScaleType4KindE0ELNS_15FloatRoundStyleE2ESJ_EENS1_15EpilogueDefaultEEEEEvvEEEEvNT_6ParamsE,"ax",@progbits
	.align	128
.text._ZN7cutlass13device_kernelINS_4gemm6kernel13GemmUniversalIN4cute5tupleIJiiiiEEENS1_10collective13CollectiveMmaINS1_34MainloopSm90TmaGmmaWarpSpecializedILi2ENS5_IJNS4_1CILi4EEENSA_ILi1EEESC_EEENS1_35KernelTmaWarpSpecializedCooperativeEEENS5_IJNSA_ILi128EEESG_NSA_ILi64EEEEEENS_6half_tENS5_IJSC_llEEESJ_SK_NS4_8TiledMMAINS4_8MMA_AtomIJNS4_4SM904GMMA26MMA_64x128x16_F32F16F16_SSILNSO_5MajorE1ELSQ_1ELNSO_7ScaleInE1ELSR_1EEEEEENS4_6LayoutINS5_IJNSA_ILi2EEESC_SC_EEENS5_IJSC_NSA_ILi0EEESX_EEEEENS5_IJNS4_10UnderscoreES10_S10_EEEEENS4_13SM90_TMA_LOADENS4_14ComposedLayoutINS4_7SwizzleILi3ELi4ELi3EEENS4_18smem_ptr_flag_bitsILi16EEENSU_INS5_IJSH_NSA_ILi8EEEEEENS5_IJSC_SH_EEEEEEEvNS4_8identityENS4_23SM90_TMA_LOAD_MULTICASTES1D_vS1E_EENS_8epilogue10collective6detail29Sm90TmaWarpSpecializedAdapterINS1I_15DefaultEpilogueISJ_NS5_IJlSC_lEEES1M_NS1H_6thread17LinearCombinationISJ_Li1EffLNS1N_9ScaleType4KindE0ELNS_15FloatRoundStyleE2ESJ_EENS1_15EpilogueDefaultEEEEEvvEEEEvNT_6ParamsE:
        .type           _ZN7cutlass13device_kernelINS_4gemm6kernel13GemmUniversalIN4cute5tupleIJiiiiEEENS1_10collective13CollectiveMmaINS1_34MainloopSm90TmaGmmaWarpSpecializedILi2ENS5_IJNS4_1CILi4EEENSA_ILi1EEESC_EEENS1_35KernelTmaWarpSpecializedCooperativeEEENS5_IJNSA_ILi128EEESG_NSA_ILi64EEEEEENS_6half_tENS5_IJSC_llEEESJ_SK_NS4_8TiledMMAINS4_8MMA_AtomIJNS4_4SM904GMMA26MMA_64x128x16_F32F16F16_SSILNSO_5MajorE1ELSQ_1ELNSO_7ScaleInE1ELSR_1EEEEEENS4_6LayoutINS5_IJNSA_ILi2EEESC_SC_EEENS5_IJSC_NSA_ILi0EEESX_EEEEENS5_IJNS4_10UnderscoreES10_S10_EEEEENS4_13SM90_TMA_LOADENS4_14ComposedLayoutINS4_7SwizzleILi3ELi4ELi3EEENS4_18smem_ptr_flag_bitsILi16EEENSU_INS5_IJSH_NSA_ILi8EEEEEENS5_IJSC_SH_EEEEEEEvNS4_8identityENS4_23SM90_TMA_LOAD_MULTICASTES1D_vS1E_EENS_8epilogue10collective6detail29Sm90TmaWarpSpecializedAdapterINS1I_15DefaultEpilogueISJ_NS5_IJlSC_lEEES1M_NS1H_6thread17LinearCombinationISJ_Li1EffLNS1N_9ScaleType4KindE0ELNS_15FloatRoundStyleE2ESJ_EENS1_15EpilogueDefaultEEEEEvvEEEEvNT_6ParamsE,@function
        .size           _ZN7cutlass13device_kernelINS_4gemm6kernel13GemmUniversalIN4cute5tupleIJiiiiEEENS1_10collective13CollectiveMmaINS1_34MainloopSm90TmaGmmaWarpSpecializedILi2ENS5_IJNS4_1CILi4EEENSA_ILi1EEESC_EEENS1_35KernelTmaWarpSpecializedCooperativeEEENS5_IJNSA_ILi128EEESG_NSA_ILi64EEEEEENS_6half_tENS5_IJSC_llEEESJ_SK_NS4_8TiledMMAINS4_8MMA_AtomIJNS4_4SM904GMMA26MMA_64x128x16_F32F16F16_SSILNSO_5MajorE1ELSQ_1ELNSO_7ScaleInE1ELSR_1EEEEEENS4_6LayoutINS5_IJNSA_ILi2EEESC_SC_EEENS5_IJSC_NSA_ILi0EEESX_EEEEENS5_IJNS4_10UnderscoreES10_S10_EEEEENS4_13SM90_TMA_LOADENS4_14ComposedLayoutINS4_7SwizzleILi3ELi4ELi3EEENS4_18smem_ptr_flag_bitsILi16EEENSU_INS5_IJSH_NSA_ILi8EEEEEENS5_IJSC_SH_EEEEEEEvNS4_8identityENS4_23SM90_TMA_LOAD_MULTICASTES1D_vS1E_EENS_8epilogue10collective6detail29Sm90TmaWarpSpecializedAdapterINS1I_15DefaultEpilogueISJ_NS5_IJlSC_lEEES1M_NS1H_6thread17LinearCombinationISJ_Li1EffLNS1N_9ScaleType4KindE0ELNS_15FloatRoundStyleE2ESJ_EENS1_15EpilogueDefaultEEEEEvvEEEEvNT_6ParamsE,(.L_x_193 - _ZN7cutlass13device_kernelINS_4gemm6kernel13GemmUniversalIN4cute5tupleIJiiiiEEENS1_10collective13CollectiveMmaINS1_34MainloopSm90TmaGmmaWarpSpecializedILi2ENS5_IJNS4_1CILi4EEENSA_ILi1EEESC_EEENS1_35KernelTmaWarpSpecializedCooperativeEEENS5_IJNSA_ILi128EEESG_NSA_ILi64EEEEEENS_6half_tENS5_IJSC_llEEESJ_SK_NS4_8TiledMMAINS4_8MMA_AtomIJNS4_4SM904GMMA26MMA_64x128x16_F32F16F16_SSILNSO_5MajorE1ELSQ_1ELNSO_7ScaleInE1ELSR_1EEEEEENS4_6LayoutINS5_IJNSA_ILi2EEESC_SC_EEENS5_IJSC_NSA_ILi0EEESX_EEEEENS5_IJNS4_10UnderscoreES10_S10_EEEEENS4_13SM90_TMA_LOADENS4_14ComposedLayoutINS4_7SwizzleILi3ELi4ELi3EEENS4_18smem_ptr_flag_bitsILi16EEENSU_INS5_IJSH_NSA_ILi8EEEEEENS5_IJSC_SH_EEEEEEEvNS4_8identityENS4_23SM90_TMA_LOAD_MULTICASTES1D_vS1E_EENS_8epilogue10collective6detail29Sm90TmaWarpSpecializedAdapterINS1I_15DefaultEpilogueISJ_NS5_IJlSC_lEEES1M_NS1H_6thread17LinearCombinationISJ_Li1EffLNS1N_9ScaleType4KindE0ELNS_15FloatRoundStyleE2ESJ_EENS1_15EpilogueDefaultEEEEEvvEEEEvNT_6ParamsE)
        .other          _ZN7cutlass13device_kernelINS_4gemm6kernel13GemmUniversalIN4cute5tupleIJiiiiEEENS1_10collective13CollectiveMmaINS1_34MainloopSm90TmaGmmaWarpSpecializedILi2ENS5_IJNS4_1CILi4EEENSA_ILi1EEESC_EEENS1_35KernelTmaWarpSpecializedCooperativeEEENS5_IJNSA_ILi128EEESG_NSA_ILi64EEEEEENS_6half_tENS5_IJSC_llEEESJ_SK_NS4_8TiledMMAINS4_8MMA_AtomIJNS4_4SM904GMMA26MMA_64x128x16_F32F16F16_SSILNSO_5MajorE1ELSQ_1ELNSO_7ScaleInE1ELSR_1EEEEEENS4_6LayoutINS5_IJNSA_ILi2EEESC_SC_EEENS5_IJSC_NSA_ILi0EEESX_EEEEENS5_IJNS4_10UnderscoreES10_S10_EEEEENS4_13SM90_TMA_LOADENS4_14ComposedLayoutINS4_7SwizzleILi3ELi4ELi3EEENS4_18smem_ptr_flag_bitsILi16EEENSU_INS5_IJSH_NSA_ILi8EEEEEENS5_IJSC_SH_EEEEEEEvNS4_8identityENS4_23SM90_TMA_LOAD_MULTICASTES1D_vS1E_EENS_8epilogue10collective6detail29Sm90TmaWarpSpecializedAdapterINS1I_15DefaultEpilogueISJ_NS5_IJlSC_lEEES1M_NS1H_6thread17LinearCombinationISJ_Li1EffLNS1N_9ScaleType4KindE0ELNS_15FloatRoundStyleE2ESJ_EENS1_15EpilogueDefaultEEEEEvvEEEEvNT_6ParamsE,@"STO_CUDA_ENTRY STV_DEFAULT"
_ZN7cutlass13device_kernelINS_4gemm6kernel13GemmUniversalIN4cute5tupleIJiiiiEEENS1_10collective13CollectiveMmaINS1_34MainloopSm90TmaGmmaWarpSpecializedILi2ENS5_IJNS4_1CILi4EEENSA_ILi1EEESC_EEENS1_35KernelTmaWarpSpecializedCooperativeEEENS5_IJNSA_ILi128EEESG_NSA_ILi64EEEEEENS_6half_tENS5_IJSC_llEEESJ_SK_NS4_8TiledMMAINS4_8MMA_AtomIJNS4_4SM904GMMA26MMA_64x128x16_F32F16F16_SSILNSO_5MajorE1ELSQ_1ELNSO_7ScaleInE1ELSR_1EEEEEENS4_6LayoutINS5_IJNSA_ILi2EEESC_SC_EEENS5_IJSC_NSA_ILi0EEESX_EEEEENS5_IJNS4_10UnderscoreES10_S10_EEEEENS4_13SM90_TMA_LOADENS4_14ComposedLayoutINS4_7SwizzleILi3ELi4ELi3EEENS4_18smem_ptr_flag_bitsILi16EEENSU_INS5_IJSH_NSA_ILi8EEEEEENS5_IJSC_SH_EEEEEEEvNS4_8identityENS4_23SM90_TMA_LOAD_MULTICASTES1D_vS1E_EENS_8epilogue10collective6detail29Sm90TmaWarpSpecializedAdapterINS1I_15DefaultEpilogueISJ_NS5_IJlSC_lEEES1M_NS1H_6thread17LinearCombinationISJ_Li1EffLNS1N_9ScaleType4KindE0ELNS_15FloatRoundStyleE2ESJ_EENS1_15EpilogueDefaultEEEEEvvEEEEvNT_6ParamsE:
[----:B------:R-:W0:Y:S01]  /*0000*/  LDC R1, c[0x0][0x28] ;  /* 0x00000a00ff017b82 */ /* 0x000e220000000800 */
[----:B------:R-:W1:Y:S01]  /*0010*/  S2R R95, SR_TID.X ;  /* 0x00000000005f7919 */ /* 0x000e620000002100 */
[----:B------:R-:W-:Y:S01]  /*0020*/  ELECT P0, URZ, PT ;  /* 0x00000000003f782f */ /* 0x000fe20003800000 */
[----:B------:R-:W-:Y:S01]  /*0030*/  BSSY B0, `(.L_x_0) ;  /* 0x000000f000007945 */ /* 0x000fe20003800000 */
[--C-:B-1----:R-:W-:Y:S02]  /*0040*/  SHF.R.U32.HI R0, RZ, 0x5, R95.reuse ;  /* 0x00000005ff007819 */ /* 0x102fe4000001165f */
[----:B------:R-:W-:-:S03]  /*0050*/  SHF.R.U32.HI R6, RZ, 0x7, R95 ;  /* 0x00000007ff067819 */ /* 0x000fc6000001165f */
[----:B------:R-:W1:Y:S04]  /*0060*/  SHFL.IDX PT, R3, R0, RZ, 0x1f ;  /* 0x00001fff00037589 */ /* 0x000e6800000e0000 */
[----:B------:R2:W3:Y:S01]  /*0070*/  SHFL.IDX PT, R2, R6, RZ, 0x1f ;  /* 0x00001fff06027589 */ /* 0x0004e200000e0000 */
[----:B-1----:R-:W-:-:S13]  /*0080*/  ISETP.NE.OR P0, PT, R3, RZ, !P0 ;  /* 0x000000ff0300720c */ /* 0x002fda0004705670 */
[----:B0-23--:R-:W-:Y:S05]  /*0090*/  @P0 BRA `(.L_x_1) ;  /* 0x0000000000200947 */ /* 0x00dfea0003800000 */
[----:B------:R-:W-:Y:S02]  /*00a0*/  ULDC.64 UR4, c[0x0][0x198] ;  /* 0x0000660000047ab9 */ /* 0x000fe40000000a00 */
[----:B------:R-:W-:Y:S02]  /*00b0*/  UIADD3 UR6, UP0, UR4, 0xf0, URZ ;  /* 0x000000f004067890 */ /* 0x000fe4000ff1e03f */
[----:B------:R-:W-:Y:S02]  /*00c0*/  UIADD3 UR4, UP1, UR4, 0x1f0, URZ ;  /* 0x000001f004047890 */ /* 0x000fe4000ff3e03f */
[----:B------:R-:W-:Y:S02]  /*00d0*/  UIADD3.X UR7, URZ, UR5, URZ, UP0, !UPT ;  /* 0x000000053f077290 */ /* 0x000fe400087fe43f */
[----:B------:R-:W-:-:S07]  /*00e0*/  UIADD3.X UR5, URZ, UR5, URZ, UP1, !UPT ;  /* 0x000000053f057290 */ /* 0x000fce0008ffe43f */
[----:B------:R0:W-:Y:S02]  /*00f0*/  UTMACCTL.PF [UR6] ;  /* 0x00000000060079b9 */ /* 0x0001e40008040000 */
[----:B------:R0:W-:Y:S02]  /*0100*/  UTMACCTL.PF [UR4] ;  /* 0x00000000040079b9 */ /* 0x0001e40008040000 */
[----:B0-----:R-:W-:Y:S01]  /*0110*/  NOP ;  /* 0x0000000000007918 */ /* 0x001fe20000000000 */
.L_x_1:
[----:B------:R-:W-:Y:S05]  /*0120*/  BSYNC B0 ;  /* 0x0000000000007941 */ /* 0x000fea0003800000 */
.L_x_0:
[----:B------:R-:W0:Y:S01]  /*0130*/  SHFL.IDX PT, R5, R0, RZ, 0x1f ;  /* 0x00001fff00057589 */ /* 0x000e2200000e0000 */
[----:B------:R-:W-:-:S04]  /*0140*/  SHF.R.S32.HI R4, RZ, 0x1f, R95 ;  /* 0x0000001fff047819 */ /* 0x000fc8000001145f */
[----:B------:R-:W-:Y:S02]  /*0150*/  LEA.HI R4, R4, R95, RZ, 0x7 ;  /* 0x0000005f04047211 */ /* 0x000fe400078f38ff */
[----:B0-----:R-:W-:-:S13]  /*0160*/  ISETP.NE.AND P0, PT, R5, RZ, PT ;  /* 0x000000ff0500720c */ /* 0x001fda0003f05270 */
[----:B------:R-:W-:Y:S05]  /*0170*/  @P0 BRA `(.L_x_2) ;  /* 0x0000000000480947 */ /* 0x000fea0003800000 */
[----:B------:R-:W0:Y:S01]  /*0180*/  S2UR UR8, SR_CgaCtaId ;  /* 0x00000000000879c3 */ /* 0x000e220000008800 */
[----:B------:R-:W-:Y:S01]  /*0190*/  UMOV UR4, 0x400 ;  /* 0x0000040000047882 */ /* 0x000fe20000000000 */
[----:B------:R-:W-:Y:S01]  /*01a0*/  UMOV UR5, 0x1 ;  /* 0x0000000100057882 */ /* 0x000fe20000000000 */
[----:B------:R-:W-:Y:S01]  /*01b0*/  UMOV UR6, 0x8 ;  /* 0x0000000800067882 */ /* 0x000fe20000000000 */
[----:B------:R-:W-:Y:S01]  /*01c0*/  ELECT P0, URZ, PT ;  /* 0x00000000003f782f */ /* 0x000fe20003800000 */
[----:B------:R-:W-:-:S04]  /*01d0*/  UIADD3 UR6, -UR6, 0x100000, URZ ;  /* 0x0010000006067890 */ /* 0x000fc8000fffe13f */
[----:B------:R-:W-:Y:S02]  /*01e0*/  USHF.L.U32 UR7, UR6, 0xb, URZ ;  /* 0x0000000b06077899 */ /* 0x000fe4000800063f */
[----:B------:R-:W-:Y:S02]  /*01f0*/  USHF.L.U32 UR6, UR6, 0x1, URZ ;  /* 0x0000000106067899 */ /* 0x000fe4000800063f */
[----:B0-----:R-:W-:Y:S02]  /*0200*/  ULEA UR8, UR8, UR4, 0x18 ;  /* 0x0000000408087291 */ /* 0x001fe4000f8ec03f */
[----:B------:R-:W-:-:S04]  /*0210*/  UIADD3 UR4, -UR5, 0x100000, URZ ;  /* 0x0010000005047890 */ /* 0x000fc8000fffe13f */
[----:B------:R-:W-:Y:S02]  /*0220*/  USHF.L.U32 UR5, UR4, 0xb, URZ ;  /* 0x0000000b04057899 */ /* 0x000fe4000800063f */
[----:B------:R-:W-:Y:S01]  /*0230*/  USHF.L.U32 UR4, UR4, 0x1, URZ ;  /* 0x0000000104047899 */ /* 0x000fe2000800063f */
[----:B------:R-:W0:Y:S11]  /*0240*/  FENCE.VIEW.ASYNC.S ;  /* 0x00000000000073c6 */ /* 0x000e360000000000 */
[----:B0-----:R0:W1:Y:S01]  /*0250*/  SYNCS.EXCH.64 URZ, [UR8], UR4 ;  /* 0x00000004083f75b2 */ /* 0x0010620008000100 */
[----:B------:R0:W2:Y:S01]  /*0260*/  SYNCS.EXCH.64 URZ, [UR8+0x10], UR6 ;  /* 0x00001006083f75b2 */ /* 0x0000a20008000100 */
[----:B------:R0:W3:Y:S01]  /*0270*/  SYNCS.EXCH.64 URZ, [UR8+0x8], UR4 ;  /* 0x00000804083f75b2 */ /* 0x0000e20008000100 */
[----:B------:R0:W4:Y:S01]  /*0280*/  SYNCS.EXCH.64 URZ, [UR8+0x18], UR6 ;  /* 0x00001806083f75b2 */ /* 0x0001220008000100 */
[----:B------:R-:W-:Y:S01]  /*0290*/  NOP ;  /* 0x0000000000007918 */ /* 0x000fe20000000000 */
.L_x_2:
[----:B0-----:R-:W0:Y:S01]  /*02a0*/  S2UR UR8, SR_CTAID.X ;  /* 0x00000000000879c3 */ /* 0x001e220000002500 */
[----:B------:R-:W-:Y:S01]  /*02b0*/  LOP3.LUT R4, R4, 0xffffff80, RZ, 0xc0, !PT ;  /* 0xffffff8004047812 */ /* 0x000fe200078ec0ff */
[----:B------:R-:W5:Y:S01]  /*02c0*/  SHFL.IDX PT, R0, R0, RZ, 0x1f ;  /* 0x00001fff00007589 */ /* 0x000f6200000e0000 */
[----:B------:R-:W-:Y:S01]  /*02d0*/  SHF.R.S32.HI R12, RZ, 0x1f, R5 ;  /* 0x0000001fff0c7819 */ /* 0x000fe20000011405 */
[----:B------:R-:W-:Y:S01]  /*02e0*/  ULDC UR4, c[0x0][0x150] ;  /* 0x0000540000047ab9 */ /* 0x000fe20000000800 */
[----:B------:R-:W-:Y:S01]  /*02f0*/  ELECT P0, URZ, PT ;  /* 0x00000000003f782f */ /* 0x000fe20003800000 */
[----:B------:R-:W-:Y:S01]  /*0300*/  IMAD.IADD R8, R95, 0x1, -R4 ;  /* 0x000000015f087824 */ /* 0x000fe200078e0a04 */
[----:B------:R-:W-:Y:S01]  /*0310*/  LEA.HI R12, R12, R5, RZ, 0x2 ;  /* 0x000000050c0c7211 */ /* 0x000fe200078f10ff */
[----:B------:R-:W1:Y:S01]  /*0320*/  S2R R4, SR_CTAID.Y ;  /* 0x0000000000047919 */ /* 0x000e620000002600 */
[----:B------:R-:W2:Y:S01]  /*0330*/  LDC R13, c[0x0][0x144] ;  /* 0x00005100ff0d7b82 */ /* 0x000ea20000000800 */
[----:B------:R-:W-:Y:S01]  /*0340*/  NOP ;  /* 0x0000000000007918 */ /* 0x000fe20000000000 */
[----:B------:R-:W-:Y:S01]  /*0350*/  SHF.R.S32.HI R7, RZ, 0x1f, R8 ;  /* 0x0000001fff077819 */ /* 0x000fe20000011408 */
[----:B------:R-:W-:Y:S01]  /*0360*/  NOP ;  /* 0x0000000000007918 */ /* 0x000fe20000000000 */
[----:B------:R-:W-:Y:S01]  /*0370*/  LOP3.LUT R12, R12, 0x3ffffffc, RZ, 0xc0, !PT ;  /* 0x3ffffffc0c0c7812 */ /* 0x000fe200078ec0ff */
[----:B------:R-:W-:Y:S01]  /*0380*/  IMAD.MOV.U32 R22, RZ, RZ, 0x1 ;  /* 0x00000001ff167424 */ /* 0x000fe200078e00ff */
[----:B------:R-:W-:-:S02]  /*0390*/  LEA.HI R7, R7, R8, RZ, 0x3 ;  /* 0x0000000807077211 */ /* 0x000fc400078f18ff */
[----:B------:R-:W3:Y:S01]  /*03a0*/  LDC R14, c[0x0][0x140] ;  /* 0x00005000ff0e7b82 */ /* 0x000ee20000000800 */
[----:B------:R-:W-:Y:S02]  /*03b0*/  ISETP.NE.AND P3, PT, R2, RZ, PT ;  /* 0x000000ff0200720c */ /* 0x000fe40003f65270 */
[--C-:B------:R-:W-:Y:S02]  /*03c0*/  SHF.R.S32.HI R9, RZ, 0x3, R7.reuse ;  /* 0x00000003ff097819 */ /* 0x100fe40000011407 */
[----:B------:R-:W-:Y:S02]  /*03d0*/  SHF.R.S32.HI R10, RZ, 0x1f, R7 ;  /* 0x0000001fff0a7819 */ /* 0x000fe40000011407 */
[----:B0-----:R-:W-:Y:S02]  /*03e0*/  I2FP.F32.U32 R7, UR8 ;  /* 0x0000000800077c45 */ /* 0x001fe40008201000 */
[----:B------:R-:W-:Y:S02]  /*03f0*/  LEA.HI R10, R10, R9, RZ, 0x2 ;  /* 0x000000090a0a7211 */ /* 0x000fe400078f10ff */
[----:B-----5:R-:W-:Y:S01]  /*0400*/  ISETP.NE.OR P0, PT, R0, RZ, !P0 ;  /* 0x000000ff0000720c */ /* 0x020fe20004705670 */
[----:B------:R-:W-:Y:S01]  /*0410*/  FMUL R11, R7, UR4 ;  /* 0x00000004070b7c20 */ /* 0x000fe20008400000 */
[----:B------:R-:W-:Y:S01]  /*0420*/  LOP3.LUT R10, R10, 0xfffffffc, RZ, 0xc0, !PT ;  /* 0xfffffffc0a0a7812 */ /* 0x000fe200078ec0ff */
[----:B------:R-:W-:Y:S01]  /*0430*/  IMAD.IADD R7, R5, 0x1, -R12 ;  /* 0x0000000105077824 */ /* 0x000fe200078e0a0c */
[----:B------:R-:W-:-:S03]  /*0440*/  ULDC UR4, c[0x0][0x154] ;  /* 0x0000550000047ab9 */ /* 0x000fc60000000800 */
[----:B------:R-:W0:Y:S01]  /*0450*/  F2I.U32.TRUNC.NTZ R11, R11 ;  /* 0x0000000b000b7305 */ /* 0x000e22000020f000 */
[----:B------:R-:W-:Y:S02]  /*0460*/  IMAD.IADD R10, R9, 0x1, -R10 ;  /* 0x00000001090a7824 */ /* 0x000fe400078e0a0a */
[----:B------:R-:W5:Y:S02]  /*0470*/  LDC R9, c[0x0][0x148] ;  /* 0x00005200ff097b82 */ /* 0x000f640000000800 */
[----:B------:R-:W-:Y:S01]  /*0480*/  IMAD R10, R7, 0x4, R10 ;  /* 0x00000004070a7824 */ /* 0x000fe200078e020a */
[----:B------:R-:W-:Y:S01]  /*0490*/  VOTEU.ALL UP0, P0 ;  /* 0x00000000003f7886 */ /* 0x000fe20000000000 */
[----:B---3--:R-:W-:Y:S01]  /*04a0*/  ISETP.EQ.U32.AND P2, PT, R14, 0x1, PT ;  /* 0x000000010e00780c */ /* 0x008fe20003f42070 */
[----:B------:R-:W-:Y:S01]  /*04b0*/  VOTEU.ALL UP1, P0 ;  /* 0x00000000003f7886 */ /* 0x000fe20000020000 */
[----:B------:R-:W-:Y:S01]  /*04c0*/  IMAD.SHL.U32 R19, R10, 0x4, RZ ;  /* 0x000000040a137824 */ /* 0x000fe200078e00ff */
[----:B------:R-:W-:Y:S01]  /*04d0*/  SHF.R.S32.HI R7, RZ, 0x1f, R10 ;  /* 0x0000001fff077819 */ /* 0x000fe2000001140a */
[----:B------:R-:W3:Y:S01]  /*04e0*/  @!UP0 S2UR UR7, SR_CgaCtaId ;  /* 0x00000000000789c3 */ /* 0x000ee20000008800 */
[----:B------:R-:W-:-:S02]  /*04f0*/  @!UP0 UMOV UR6, 0x400 ;  /* 0x0000040000068882 */ /* 0x000fc40000000000 */
[----:B------:R-:W-:Y:S01]  /*0500*/  LEA.HI R0, R7, R10, RZ, 0x2 ;  /* 0x0000000a07007211 */ /* 0x000fe200078f10ff */
[----:B0-----:R-:W-:Y:S01]  /*0510*/  IMAD.MOV R12, RZ, RZ, -R11 ;  /* 0x000000ffff0c7224 */ /* 0x001fe200078e0a0b */
[----:B------:R-:W-:Y:S02]  /*0520*/  LOP3.LUT R19, R10, 0xc, R19, 0x78, !PT ;  /* 0x0000000c0a137812 */ /* 0x000fe400078e7813 */
[----:B------:R-:W-:Y:S01]  /*0530*/  LOP3.LUT R11, R0, 0xfffffffc, RZ, 0xc0, !PT ;  /* 0xfffffffc000b7812 */ /* 0x000fe200078ec0ff */
[----:B--2---:R-:W-:Y:S01]  /*0540*/  IMAD R7, R13, R12, UR8 ;  /* 0x000000080d077e24 */ /* 0x004fe2000f8e020c */
[----:B-1----:R-:W-:Y:S02]  /*0550*/  I2FP.F32.U32 R13, R4 ;  /* 0x00000004000d7245 */ /* 0x002fe40000201000 */
[----:B------:R-:W-:Y:S01]  /*0560*/  SHF.R.S32.HI R0, RZ, 0x1f, R3 ;  /* 0x0000001fff007819 */ /* 0x000fe20000011403 */
[----:B------:R-:W-:Y:S02]  /*0570*/  IMAD.IADD R12, R10, 0x1, -R11 ;  /* 0x000000010a0c7824 */ /* 0x000fe400078e0a0b */
[----:B------:R-:W-:Y:S01]  /*0580*/  FMUL R13, R13, UR4 ;  /* 0x000000040d0d7c20 */ /* 0x000fe20008400000 */
[----:B------:R-:W-:Y:S01]  /*0590*/  LEA.HI R0, R0, R3, RZ, 0x2 ;  /* 0x0000000300007211 */ /* 0x000fe200078f10ff */
[----:B------:R-:W-:Y:S01]  /*05a0*/  UMOV UR4, 0x20 ;  /* 0x0000002000047882 */ /* 0x000fe20000000000 */
[----:B------:R-:W-:Y:S01]  /*05b0*/  ISETP.NE.AND P4, PT, R12, R7, PT ;  /* 0x000000070c00720c */ /* 0x000fe20003f85270 */
[----:B------:R-:W-:-:S04]  /*05c0*/  @!UP0 UIADD3 UR4, -UR4, 0x100000, URZ ;  /* 0x0010000004048890 */ /* 0x000fc8000fffe13f */
[----:B------:R-:W-:Y:S02]  /*05d0*/  @!UP0 USHF.L.U32 UR5, UR4, 0xb, URZ ;  /* 0x0000000b04058899 */ /* 0x000fe4000800063f */
[----:B------:R-:W-:Y:S01]  /*05e0*/  @!UP0 USHF.L.U32 UR4, UR4, 0x1, URZ ;  /* 0x0000000104048899 */ /* 0x000fe2000800063f */
[----:B------:R-:W-:Y:S01]  /*05f0*/  LOP3.LUT R0, R0, 0xfffffffc, RZ, 0xc0, !PT ;  /* 0xfffffffc00007812 */ /* 0x000fe200078ec0ff */
[----:B------:R-:W0:Y:S04]  /*0600*/  F2I.U32.TRUNC.NTZ R13, R13 ;  /* 0x0000000d000d7305 */ /* 0x000e28000020f000 */
[----:B------:R-:W-:Y:S01]  /*0610*/  IMAD.IADD R3, R3, 0x1, -R0 ;  /* 0x0000000103037824 */ /* 0x000fe200078e0a00 */
[----:B---3--:R-:W-:Y:S01]  /*0620*/  @!UP0 ULEA UR6, UR7, UR6, 0x18 ;  /* 0x0000000607068291 */ /* 0x008fe2000f8ec03f */
[----:B------:R-:W-:Y:S01]  /*0630*/  VOTEU.ALL UP0, P0 ;  /* 0x00000000003f7886 */ /* 0x000fe20000000000 */
[----:B------:R-:W-:Y:S01]  /*0640*/  LOP3.LUT P0, RZ, R8, 0x7, RZ, 0xc0, !PT ;  /* 0x0000000708ff7812 */ /* 0x000fe2000780c0ff */
[----:B------:R-:W-:Y:S01]  /*0650*/  VIADD R8, R2, 0xffffffff ;  /* 0xffffffff02087836 */ /* 0x000fe20000000000 */
[----:B------:R-:W-:-:S02]  /*0660*/  @P4 SHF.R.S32.HI R0, RZ, 0x1f, R19 ;  /* 0x0000001fff004819 */ /* 0x000fc40000011413 */
[C---:B------:R-:W-:Y:S02]  /*0670*/  ISETP.NE.AND P1, PT, R3.reuse, 0x3, PT ;  /* 0x000000030300780c */ /* 0x040fe40003f25270 */
[----:B------:R-:W-:Y:S01]  /*0680*/  @P4 LEA.HI R0, R0, R19, RZ, 0x2 ;  /* 0x0000001300004211 */ /* 0x000fe200078f10ff */
[----:B0-----:R-:W-:Y:S01]  /*0690*/  IMAD.MOV R23, RZ, RZ, -R13 ;  /* 0x000000ffff177224 */ /* 0x001fe200078e0a0d */
[----:B------:R-:W-:Y:S01]  /*06a0*/  ISETP.EQ.OR P1, PT, R3, RZ, !P1 ;  /* 0x000000ff0300720c */ /* 0x000fe20004f22670 */
[----:B------:R-:W0:Y:S02]  /*06b0*/  FENCE.VIEW.ASYNC.S ;  /* 0x00000000000073c6 */ /* 0x000e240000000000 */
[----:B0-----:R0:W1:Y:S01]  /*06c0*/  @!UP0 SYNCS.EXCH.64 URZ, [UR6+0x30], UR4 ;  /* 0x00003004063f85b2 */ /* 0x0010620008000100 */
[----:B------:R-:W-:Y:S01]  /*06d0*/  @P4 SHF.R.S32.HI R0, RZ, 0x2, R0 ;  /* 0x00000002ff004819 */ /* 0x000fe20000011400 */
[----:B-----5:R-:W-:Y:S01]  /*06e0*/  IMAD R11, R9, R23, R4 ;  /* 0x00000017090b7224 */ /* 0x020fe200078e0204 */
[----:B------:R-:W-:-:S02]  /*06f0*/  ISETP.LT.U32.AND P0, PT, R19, 0x4, !P0 ;  /* 0x000000041300780c */ /* 0x000fc40004701070 */
[----:B------:R-:W-:Y:S02]  /*0700*/  ISETP.EQ.AND P1, PT, R2, RZ, P1 ;  /* 0x000000ff0200720c */ /* 0x000fe40000f22270 */
[----:B------:R-:W-:Y:S02]  /*0710*/  @P4 ISETP.NE.AND P5, PT, R0, R11, PT ;  /* 0x0000000b0000420c */ /* 0x000fe40003fa5270 */
[----:B------:R-:W-:Y:S02]  /*0720*/  ISETP.GE.U32.AND P6, PT, R8, 0x2, PT ;  /* 0x000000020800780c */ /* 0x000fe40003fc6070 */
[----:B------:R-:W-:Y:S02]  /*0730*/  SEL R11, RZ, 0x1, !P0 ;  /* 0x00000001ff0b7807 */ /* 0x000fe40004000000 */
[----:B------:R-:W-:Y:S02]  /*0740*/  @P4 SEL R22, RZ, 0x1, P5 ;  /* 0x00000001ff164807 */ /* 0x000fe40002800000 */
[----:B------:R-:W-:Y:S01]  /*0750*/  SEL R18, RZ, 0x1, !P1 ;  /* 0x00000001ff127807 */ /* 0x000fe20004800000 */
[----:B------:R0:W2:Y:S01]  /*0760*/  @!UP1 SYNCS.EXCH.64 URZ, [UR6+0x38], UR4 ;  /* 0x00003804063f95b2 */ /* 0x0000a20008000100 */
[----:B------:R-:W-:Y:S01]  /*0770*/  LOP3.LUT R22, R22, R11, RZ, 0xc0, !PT ;  /* 0x0000000b16167212 */ /* 0x000fe200078ec0ff */
[----:B------:R-:W-:Y:S01]  /*0780*/  NOP ;  /* 0x0000000000007918 */ /* 0x000fe20000000000 */
[----:B------:R-:W-:-:S02]  /*0790*/  LOP3.LUT R0, R95, 0x7f, RZ, 0xc0, !PT ;  /* 0x0000007f5f007812 */ /* 0x000fc400078ec0ff */
[----:B------:R-:W-:Y:S01]  /*07a0*/  SEL R18, R18, 0x2, P6 ;  /* 0x0000000212127807 */ /* 0x000fe20003000000 */
[----:B0-----:R-:W-:Y:S06]  /*07b0*/  @!P2 BRA `(.L_x_3) ;  /* 0x000000000008a947 */ /* 0x001fec0003800000 */
[----:B-12-4-:R-:W-:Y:S01]  /*07c0*/  UCGABAR_ARV ;  /* 0x00000000000079c7 */ /* 0x016fe20008000000 */
[----:B------:R-:W-:Y:S05]  /*07d0*/  BRA `(.L_x_4) ;  /* 0x0000000000047947 */ /* 0x000fea0003800000 */
.L_x_3:
[----:B-12-4-:R-:W-:Y:S01]  /*07e0*/  NOP ;  /* 0x0000000000007918 */ /* 0x016fe20000000000 */
.L_x_4:
[----:B------:R-:W0:Y:S01]  /*07f0*/  LDC R2, c[0x0][0x65c] ;  /* 0x00019700ff027b82 */ /* 0x000e220000000800 */
[----:B------:R-:W-:Y:S02]  /*0800*/  IMAD.U32 R10, RZ, RZ, UR8 ;  /* 0x00000008ff0a7e24 */ /* 0x000fe4000f8e00ff */
[----:B------:R-:W-:Y:S01]  /*0810*/  IMAD.MOV.U32 R11, RZ, RZ, RZ ;  /* 0x000000ffff0b7224 */ /* 0x000fe200078e00ff */
[----:B0-----:R-:W-:-:S04]  /*0820*/  ISETP.NE.AND P1, PT, R2, 0x1, PT ;  /* 0x000000010200780c */ /* 0x001fc80003f25270 */
[----:B------:R-:W-:-:S09]  /*0830*/  P2R R5, PR, RZ, 0x2 ;  /* 0x00000002ff057803 */ /* 0x000fd20000000000 */
[----:B------:R-:W0:Y:S01]  /*0840*/  @P1 LDC R17, c[0x0][0x10] ;  /* 0x00000400ff111b82 */ /* 0x000e220000000800 */
[----:B------:R-:W-:Y:S02]  /*0850*/  @P1 IMAD.MOV.U32 R5, RZ, RZ, RZ ;  /* 0x000000ffff051224 */ /* 0x000fe400078e00ff */
[----:B------:R-:W-:-:S05]  /*0860*/  @P1 IMAD.MOV.U32 R15, RZ, RZ, RZ ;  /* 0x000000ffff0f1224 */ /* 0x000fca00078e00ff */
[----:B------:R-:W1:Y:S01]  /*0870*/  @!P1 LDC R13, c[0x0][0xc] ;  /* 0x00000300ff0d9b82 */ /* 0x000e620000000800 */
[----:B------:R-:W-:Y:S01]  /*0880*/  ULDC UR4, c[0x0][0xc] ;  /* 0x0000030000047ab9 */ /* 0x000fe20000000800 */
[----:B------:R-:W-:Y:S01]  /*0890*/  ULDC UR5, c[0x0][0x10] ;  /* 0x0000040000057ab9 */ /* 0x000fe20000000800 */
[----:B------:R-:W-:Y:S01]  /*08a0*/  ULDC UR6, c[0x0][0x14] ;  /* 0x0000050000067ab9 */ /* 0x000fe20000000800 */
[----:B------:R-:W-:-:S04]  /*08b0*/  UIMAD.WIDE.U32 UR4, UR4, UR5, URZ ;  /* 0x00000005040472a5 */ /* 0x000fc8000f8e003f */
[----:B------:R-:W-:Y:S02]  /*08c0*/  UIMAD.WIDE.U32 UR38, UR4, UR6, URZ ;  /* 0x00000006042672a5 */ /* 0x000fe4000f8e003f */
[----:B------:R-:W-:-:S04]  /*08d0*/  UIMAD UR41, UR5, UR6, URZ ;  /* 0x00000006052972a4 */ /* 0x000fc8000f8e023f */
[----:B------:R-:W-:Y:S01]  /*08e0*/  UIADD3 UR41, UR39, UR41, URZ ;  /* 0x0000002927297290 */ /* 0x000fe2000fffe03f */
[----:B0-----:R-:W-:-:S04]  /*08f0*/  @P1 IMAD.WIDE.U32 R16, R17, UR8, R4 ;  /* 0x0000000811101c25 */ /* 0x001fc8000f8e0004 */
[----:B------:R-:W-:Y:S02]  /*0900*/  @P1 IMAD.IADD R17, R17, 0x1, R15 ;  /* 0x0000000111111824 */ /* 0x000fe400078e020f */
[----:B-1----:R-:W-:-:S04]  /*0910*/  @!P1 IMAD.WIDE.U32 R10, R4, R13, R10 ;  /* 0x0000000d040a9225 */ /* 0x002fc800078e000a */
[----:B------:R-:W-:Y:S02]  /*0920*/  @!P1 IMAD.MOV.U32 R16, RZ, RZ, R10 ;  /* 0x000000ffff109224 */ /* 0x000fe400078e000a */
[----:B------:R-:W-:Y:S01]  /*0930*/  @!P1 IMAD.MOV.U32 R17, RZ, RZ, R11 ;  /* 0x000000ffff119224 */ /* 0x000fe200078e000b */
[----:B------:R-:W-:Y:S06]  /*0940*/  @!P2 BRA `(.L_x_5) ;  /* 0x00000000000ca947 */ /* 0x000fec0003800000 */
[----:B------:R-:W-:Y:S01]  /*0950*/  UCGABAR_WAIT ;  /* 0x0000000000007dc7 */ /* 0x000fe20008000000 */
[----:B------:R-:W-:Y:S01]  /*0960*/  CCTL.IVALL ;  /* 0x00000000ff00798f */ /* 0x000fe20002000000 */
[----:B------:R-:W-:Y:S05]  /*0970*/  BRA `(.L_x_6) ;  /* 0x0000000000047947 */ /* 0x000fea0003800000 */
.L_x_5:
[----:B------:R-:W-:Y:S06]  /*0980*/  BAR.SYNC.DEFER_BLOCKING 0x0 ;  /* 0x0000000000007b1d */ /* 0x000fec0000010000 */
.L_x_6:
[----:B------:R-:W-:Y:S05]  /*0990*/  @!P3 BRA `(.L_x_7) ;  /* 0x0000005c0094b947 */ /* 0x000fea0003800000 */
[----:B------:R-:W-:-:S13]  /*09a0*/  ISETP.GT.U32.AND P0, PT, R8, 0x1, PT ;  /* 0x000000010800780c */ /* 0x000fda0003f04070 */
[----:B------:R-:W-:Y:S05]  /*09b0*/  @P0 EXIT ;  /* 0x000000000000094d */ /* 0x000fea0003800000 */
[----:B------:R-:W-:Y:S01]  /*09c0*/  ULDC.64 UR4, c[0x0][0x650] ;  /* 0x0001940000047ab9 */ /* 0x000fe20000000a00 */
[----:B------:R-:W-:Y:S01]  /*09d0*/  PRMT R3, RZ, 0x7610, R3 ;  /* 0x00007610ff037816 */ /* 0x000fe20000000003 */
[----:B------:R-:W-:Y:S01]  /*09e0*/  IMAD.MOV.U32 R103, RZ, RZ, -0x1 ;  /* 0xffffffffff677424 */ /* 0x000fe200078e00ff */
[----:B------:R-:W-:Y:S01]  /*09f0*/  ISETP.GE.U32.AND P0, PT, R16, UR4, PT ;  /* 0x0000000410007c0c */ /* 0x000fe2000bf06070 */
[----:B------:R-:W-:Y:S02]  /*0a00*/  IMAD.MOV.U32 R100, RZ, RZ, -0x1 ;  /* 0xffffffffff647424 */ /* 0x000fe400078e00ff */
[----:B------:R-:W-:Y:S01]  /*0a10*/  IMAD.MOV.U32 R101, RZ, RZ, -0x1 ;  /* 0xffffffffff657424 */ /* 0x000fe200078e00ff */
[----:B------:R-:W-:-:S13]  /*0a20*/  ISETP.GE.U32.AND.EX P0, PT, R17, UR5, PT, P0 ;  /* 0x0000000511007c0c */ /* 0x000fda000bf06100 */
[----:B------:R-:W-:Y:S05]  /*0a30*/  @P0 BRA `(.L_x_8) ;  /* 0x0000000400280947 */ /* 0x000fea0003800000 */
[----:B------:R-:W0:Y:S01]  /*0a40*/  LDC.64 R24, c[0x0][0x628] ;  /* 0x00018a00ff187b82 */ /* 0x000e220000000a00 */
[----:B------:R-:W-:Y:S02]  /*0a50*/  IMAD.MOV.U32 R10, RZ, RZ, R16 ;  /* 0x000000ffff0a7224 */ /* 0x000fe400078e0010 */
[----:B------:R-:W-:-:S05]  /*0a60*/  IMAD.MOV.U32 R11, RZ, RZ, R17 ;  /* 0x000000ffff0b7224 */ /* 0x000fca00078e0011 */
[----:B------:R-:W1:Y:S08]  /*0a70*/  LDC R8, c[0x0][0x630] ;  /* 0x00018c00ff087b82 */ /* 0x000e700000000800 */
[----:B------:R-:W2:Y:S01]  /*0a80*/  LDC.64 R26, c[0x0][0x620] ;  /* 0x00018800ff1a7b82 */ /* 0x000ea20000000a00 */
[----:B0-----:R-:W-:-:S04]  /*0a90*/  ISETP.NE.U32.AND P0, PT, R24, RZ, PT ;  /* 0x000000ff1800720c */ /* 0x001fc80003f05070 */
[----:B------:R-:W-:-:S13]  /*0aa0*/  ISETP.NE.AND.EX P0, PT, R25, RZ, PT, P0 ;  /* 0x000000ff1900720c */ /* 0x000fda0003f05300 */
[----:B-12---:R-:W-:Y:S05]  /*0ab0*/  @!P0 BRA `(.L_x_9) ;  /* 0x0000000000288947 */ /* 0x006fea0003800000 */
[----:B------:R-:W0:Y:S02]  /*0ac0*/  LDC R3, c[0x0][0x634] ;  /* 0x00018d00ff037b82 */ /* 0x000e240000000800 */
[----:B0-----:R-:W-:-:S05]  /*0ad0*/  IADD3 R3, P0, R16, R3, RZ ;  /* 0x0000000310037210 */ /* 0x001fca0007f1e0ff */
[----:B------:R-:W-:-:S04]  /*0ae0*/  IMAD.X R21, RZ, RZ, R17, P0 ;  /* 0x000000ffff157224 */ /* 0x000fc800000e0611 */
[----:B------:R-:W-:-:S04]  /*0af0*/  IMAD.WIDE.U32 R10, R21, R24, RZ ;  /* 0x00000018150a7225 */ /* 0x000fc800078e00ff */
[----:B------:R-:W-:-:S04]  /*0b00*/  IMAD.WIDE.U32 R12, P0, R3, R25, R10 ;  /* 0x00000019030c7225 */ /* 0x000fc8000780000a */
[----:B------:R-:W-:-:S04]  /*0b10*/  IMAD.WIDE.U32 R10, R3, R24, RZ ;  /* 0x00000018030a7225 */ /* 0x000fc800078e00ff */
[----:B------:R-:W-:Y:S01]  /*0b20*/  IMAD.X R15, RZ, RZ, RZ, P0 ;  /* 0x000000ffff0f7224 */ /* 0x000fe200000e06ff */
[----:B------:R-:W-:Y:S01]  /*0b30*/  IADD3 RZ, P0, R11, R12, RZ ;  /* 0x0000000c0bff7210 */ /* 0x000fe20007f1e0ff */
[----:B------:R-:W-:-:S04]  /*0b40*/  IMAD.MOV.U32 R14, RZ, RZ, R13 ;  /* 0x000000ffff0e7224 */ /* 0x000fc800078e000d */
[----:B------:R-:W-:-:S08]  /*0b50*/  IMAD.WIDE.U32.X R10, R21, R25, R14, P0 ;  /* 0x00000019150a7225 */ /* 0x000fd000000e040e */
.L_x_9:
[----:B------:R-:W0:Y:S01]  /*0b60*/  LDC.64 R30, c[0x0][0x640] ;  /* 0x00019000ff1e7b82 */ /* 0x000e220000000a00 */
[-CC-:B------:R-:W-:Y:S02]  /*0b70*/  SHF.R.U64 R101, R10, R8.reuse, R11.reuse ;  /* 0x000000080a657219 */ /* 0x180fe4000000120b */
[----:B------:R-:W-:Y:S02]  /*0b80*/  SHF.R.U32.HI R3, RZ, R8, R11 ;  /* 0x00000008ff037219 */ /* 0x000fe4000001160b */
[----:B------:R-:W-:-:S03]  /*0b90*/  IADD3 R5, P0, RZ, -R101, RZ ;  /* 0x80000065ff057210 */ /* 0x000fc60007f1e0ff */
[----:B------:R-:W1:Y:S02]  /*0ba0*/  LDC R12, c[0x0][0x618] ;  /* 0x00018600ff0c7b82 */ /* 0x000e640000000800 */
[----:B------:R-:W-:Y:S02]  /*0bb0*/  IMAD.X R3, RZ, RZ, ~R3, P0 ;  /* 0x000000ffff037224 */ /* 0x000fe400000e0e03 */
[----:B------:R-:W-:-:S04]  /*0bc0*/  IMAD.WIDE.U32 R10, R5, R26, R16 ;  /* 0x0000001a050a7225 */ /* 0x000fc800078e0010 */
[----:B------:R-:W2:Y:S01]  /*0bd0*/  LDC R20, c[0x0][0x608] ;  /* 0x00018200ff147b82 */ /* 0x000ea20000000800 */
[----:B------:R-:W-:Y:S02]  /*0be0*/  IMAD R8, R3, R26, RZ ;  /* 0x0000001a03087224 */ /* 0x000fe400078e02ff */
[----:B------:R-:W-:Y:S02]  /*0bf0*/  IMAD.MOV.U32 R3, RZ, RZ, -0x1 ;  /* 0xffffffffff037424 */ /* 0x000fe400078e00ff */
[----:B------:R-:W-:Y:S02]  /*0c00*/  IMAD R5, R5, R27, R8 ;  /* 0x0000001b05057224 */ /* 0x000fe400078e0208 */
[----:B------:R-:W-:Y:S01]  /*0c10*/  IMAD R26, R9, R23, R4 ;  /* 0x00000017091a7224 */ /* 0x000fe200078e0204 */
[----:B------:R-:W3:Y:S01]  /*0c20*/  LDC R28, c[0x0][0x658] ;  /* 0x00019600ff1c7b82 */ /* 0x000ee20000000800 */
[----:B------:R-:W-:Y:S01]  /*0c30*/  IMAD.IADD R5, R11, 0x1, R5 ;  /* 0x000000010b057824 */ /* 0x000fe200078e0205 */
[----:B0-----:R-:W-:Y:S01]  /*0c40*/  ISETP.NE.U32.AND P0, PT, R30, RZ, PT ;  /* 0x000000ff1e00720c */ /* 0x001fe20003f05070 */
[----:B------:R-:W-:-:S03]  /*0c50*/  IMAD.MOV.U32 R23, RZ, RZ, 0x1 ;  /* 0x00000001ff177424 */ /* 0x000fc600078e00ff */
[----:B------:R-:W-:Y:S02]  /*0c60*/  ISETP.NE.AND.EX P0, PT, R31, RZ, PT, P0 ;  /* 0x000000ff1f00720c */ /* 0x000fe40003f05300 */
[----:B------:R-:W0:Y:S01]  /*0c70*/  LDC R24, c[0x0][0x600] ;  /* 0x00018000ff187b82 */ /* 0x000e220000000800 */
[-CC-:B-1----:R-:W-:Y:S02]  /*0c80*/  SHF.R.U64 R14, R10, R12.reuse, R5.reuse ;  /* 0x0000000c0a0e7219 */ /* 0x182fe40000001205 */
[----:B------:R-:W-:-:S05]  /*0c90*/  SHF.R.U32.HI R5, RZ, R12, R5 ;  /* 0x0000000cff057219 */ /* 0x000fca0000011605 */
[----:B------:R-:W1:Y:S01]  /*0ca0*/  LDC R15, c[0x0][0x648] ;  /* 0x00019200ff0f7b82 */ /* 0x000e620000000800 */
[-CC-:B--2---:R-:W-:Y:S02]  /*0cb0*/  SHF.R.U64 R27, R14, R20.reuse, R5.reuse ;  /* 0x000000140e1b7219 */ /* 0x184fe40000001205 */
[----:B------:R-:W-:-:S05]  /*0cc0*/  SHF.R.U32.HI R5, RZ, R20, R5 ;  /* 0x00000014ff057219 */ /* 0x000fca0000011605 */
[----:B------:R-:W2:Y:S01]  /*0cd0*/  LDC R21, c[0x0][0x638] ;  /* 0x00018e00ff157b82 */ /* 0x000ea20000000800 */
[-CC-:B---3--:R-:W-:Y:S02]  /*0ce0*/  SHF.R.U64 R20, R27, R28.reuse, R5.reuse ;  /* 0x0000001c1b147219 */ /* 0x188fe40000001205 */
[-C--:B------:R-:W-:Y:S02]  /*0cf0*/  SHF.L.U32 R3, R3, R28.reuse, RZ ;  /* 0x0000001c03037219 */ /* 0x080fe400000006ff */
[----:B------:R-:W-:Y:S01]  /*0d00*/  SHF.R.U32.HI R5, RZ, R28, R5 ;  /* 0x0000001cff057219 */ /* 0x000fe20000011605 */
[----:B------:R-:W-:Y:S01]  /*0d10*/  IMAD.MOV.U32 R4, RZ, RZ, R20 ;  /* 0x000000ffff047224 */ /* 0x000fe200078e0014 */
[----:B------:R-:W-:Y:S01]  /*0d20*/  LOP3.LUT R12, RZ, R3, RZ, 0x33, !PT ;  /* 0x00000003ff0c7212 */ /* 0x000fe200078e33ff */
[----:B------:R-:W3:Y:S01]  /*0d30*/  LDC R25, c[0x0][0x610] ;  /* 0x00018400ff197b82 */ /* 0x000ee20000000800 */
[----:B------:R-:W-:Y:S05]  /*0d40*/  @!P0 BRA `(.L_x_10) ;  /* 0x0000000000288947 */ /* 0x000fea0003800000 */
[----:B------:R-:W4:Y:S02]  /*0d50*/  LDC R3, c[0x0][0x64c] ;  /* 0x00019300ff037b82 */ /* 0x000f240000000800 */
[----:B----4-:R-:W-:-:S05]  /*0d60*/  IADD3 R3, P0, R20, R3, RZ ;  /* 0x0000000314037210 */ /* 0x010fca0007f1e0ff */
        /* <DEDUP_REMOVED lines=8> */
.L_x_10:
[----:B-1----:R-:W-:Y:S01]  /*0df0*/  SHF.R.U64 R4, R4, R15, R5 ;  /* 0x0000000f04047219 */ /* 0x002fe20000001205 */
[----:B0-----:R-:W-:Y:S01]  /*0e00*/  VIADD R5, R24, 0xffffffff ;  /* 0xffffffff18057836 */ /* 0x001fe20000000000 */
[----:B------:R-:W-:Y:S02]  /*0e10*/  SHF.L.U32 R3, R23, R28, RZ ;  /* 0x0000001c17037219 */ /* 0x000fe400000006ff */
[----:B------:R-:W-:Y:S01]  /*0e20*/  LOP3.LUT R12, R27, R12, RZ, 0xc0, !PT ;  /* 0x0000000c1b0c7212 */ /* 0x000fe200078ec0ff */
[----:B------:R-:W-:Y:S01]  /*0e30*/  IMAD.MOV R8, RZ, RZ, -R4 ;  /* 0x000000ffff087224 */ /* 0x000fe200078e0a04 */
[----:B------:R-:W-:-:S03]  /*0e40*/  SEL R7, R7, R26, !P1 ;  /* 0x0000001a07077207 */ /* 0x000fc60004800000 */
[----:B------:R-:W-:Y:S01]  /*0e50*/  IMAD R12, R3, R4, R12 ;  /* 0x00000004030c7224 */ /* 0x000fe200078e020c */
[----:B------:R-:W-:Y:S01]  /*0e60*/  LOP3.LUT R4, R14, R5, RZ, 0xc0, !PT ;  /* 0x000000050e047212 */ /* 0x000fe200078ec0ff */
[----:B--2---:R-:W-:Y:S02]  /*0e70*/  IMAD R3, R8, R21, R20 ;  /* 0x0000001508037224 */ /* 0x004fe400078e0214 */
[----:B---3--:R-:W-:Y:S02]  /*0e80*/  IMAD R7, R12, R25, R7 ;  /* 0x000000190c077224 */ /* 0x008fe400078e0207 */
[----:B------:R-:W-:Y:S02]  /*0e90*/  IMAD.MOV.U32 R5, RZ, RZ, 0x1 ;  /* 0x00000001ff057424 */ /* 0x000fe400078e00ff */
[----:B------:R-:W-:-:S03]  /*0ea0*/  IMAD R4, R3, R24, R4 ;  /* 0x0000001803047224 */ /* 0x000fc600078e0204 */
[----:B------:R-:W-:Y:S02]  /*0eb0*/  PRMT R3, R5, 0x7610, R3 ;  /* 0x0000761005037816 */ /* 0x000fe40000000003 */
[----:B------:R-:W-:Y:S02]  /*0ec0*/  SEL R100, R4, R7, !P1 ;  /* 0x0000000704647207 */ /* 0x000fe40004800000 */
[----:B------:R-:W-:-:S07]  /*0ed0*/  SEL R103, R7, R4, !P1 ;  /* 0x0000000407677207 */ /* 0x000fce0004800000 */
.L_x_8:
[----:B------:R-:W-:-:S08]  /*0ee0*/  NOP ;  /* 0x0000000000007918 */ /* 0x000fd00000000000 */
[----:B------:R-:W0:Y:S02]  /*0ef0*/  USETMAXREG.TRY_ALLOC.CTAPOOL UP0, 0xe8 ;  /* 0x000000e8000079c8 */ /* 0x000e240008000600 */
[----:B0-----:R-:W-:-:S13]  /*0f00*/  PLOP3.LUT P0, PT, PT, PT, UP0, 0x80, 0x0 ;  /* 0x000000000000781c */ /* 0x001fda0003f0f008 */
[----:B------:R-:W-:Y:S05]  /*0f10*/  @!P0 BRA `(.L_x_8) ;  /* 0xfffffffc00f08947 */ /* 0x000fea000383ffff */
[----:B------:R-:W-:Y:S01]  /*0f20*/  ULDC.64 UR4, c[0x0][0x598] ;  /* 0x0001660000047ab9 */ /* 0x000fe20000000a00 */
[----:B------:R-:W-:Y:S01]  /*0f30*/  ULDC.64 UR36, c[0x0][0x208] ;  /* 0x0000820000247ab9 */ /* 0x000fe20000000a00 */
[----:B------:R-:W-:-:S04]  /*0f40*/  ISETP.NE.U32.AND P0, PT, RZ, UR4, PT ;  /* 0x00000004ff007c0c */ /* 0x000fc8000bf05070 */
[----:B------:R-:W-:-:S13]  /*0f50*/  ISETP.NE.AND.EX P0, PT, RZ, UR5, PT, P0 ;  /* 0x00000005ff007c0c */ /* 0x000fda000bf05300 */
[----:B------:R-:W-:Y:S05]  /*0f60*/  @!P0 BRA `(.L_x_11) ;  /* 0x00000000001c8947 */ /* 0x000fea0003800000 */
[----:B------:R-:W0:Y:S02]  /*0f70*/  LDC.64 R4, c[0x0][0x598] ;  /* 0x00016600ff047b82 */ /* 0x000e240000000a00 */
[----:B0-----:R-:W2:Y:S02]  /*0f80*/  LDG.E.64 R4, desc[UR36][R4.64] ;  /* 0x0000002404047981 */ /* 0x001ea4000c1e1b00 */
[----:B--2---:R-:W-:-:S04]  /*0f90*/  ISETP.NE.U32.AND P0, PT, R4, RZ, PT ;  /* 0x000000ff0400720c */ /* 0x004fc80003f05070 */
[----:B------:R-:W-:-:S13]  /*0fa0*/  ISETP.NE.AND.EX P0, PT, R5, RZ, PT, P0 ;  /* 0x000000ff0500720c */ /* 0x000fda0003f05300 */
[----:B------:R-:W-:Y:S05]  /*0fb0*/  @!P0 BRA `(.L_x_11) ;  /* 0x0000000000088947 */ /* 0x000fea0003800000 */
[----:B------:R0:W5:Y:S01]  /*0fc0*/  LD.E R23, desc[UR36][R4.64] ;  /* 0x0000002404177980 */ /* 0x000162000c101900 */
[----:B------:R-:W-:Y:S05]  /*0fd0*/  BRA `(.L_x_12) ;  /* 0x0000000000247947 */ /* 0x000fea0003800000 */
.L_x_11:
[----:B------:R-:W-:Y:S02]  /*0fe0*/  ULDC.64 UR4, c[0x0][0x588] ;  /* 0x0001620000047ab9 */ /* 0x000fe40000000a00 */
[----:B------:R-:W-:-:S04]  /*0ff0*/  ISETP.NE.U32.AND P0, PT, RZ, UR4, PT ;  /* 0x00000004ff007c0c */ /* 0x000fc8000bf05070 */
[----:B------:R-:W-:-:S13]  /*1000*/  ISETP.NE.AND.EX P0, PT, RZ, UR5, PT, P0 ;  /* 0x00000005ff007c0c */ /* 0x000fda000bf05300 */
[----:B------:R-:W-:Y:S05]  /*1010*/  @!P0 BRA `(.L_x_13) ;  /* 0x00000000000c8947 */ /* 0x000fea0003800000 */
[----:B------:R-:W0:Y:S02]  /*1020*/  LDC.64 R4, c[0x0][0x588] ;  /* 0x00016200ff047b82 */ /* 0x000e240000000a00 */
[----:B0-----:R1:W5:Y:S01]  /*1030*/  LDG.E R23, desc[UR36][R4.64] ;  /* 0x0000002404177981 */ /* 0x001362000c1e1900 */
[----:B------:R-:W-:Y:S05]  /*1040*/  BRA `(.L_x_12) ;  /* 0x0000000000087947 */ /* 0x000fea0003800000 */
.L_x_13:
[----:B------:R-:W-:Y:S02]  /*1050*/  ULDC UR4, c[0x0][0x580] ;  /* 0x0001600000047ab9 */ /* 0x000fe40000000800 */
[----:B------:R-:W-:-:S07]  /*1060*/  IMAD.U32 R23, RZ, RZ, UR4 ;  /* 0x00000004ff177e24 */ /* 0x000fce000f8e00ff */
.L_x_12:
[----:B------:R-:W-:Y:S02]  /*1070*/  ULDC.64 UR4, c[0x0][0x5a0] ;  /* 0x0001680000047ab9 */ /* 0x000fe40000000a00 */
[----:B------:R-:W-:-:S04]  /*1080*/  ISETP.NE.U32.AND P0, PT, RZ, UR4, PT ;  /* 0x00000004ff007c0c */ /* 0x000fc8000bf05070 */
[----:B------:R-:W-:-:S13]  /*1090*/  ISETP.NE.AND.EX P0, PT, RZ, UR5, PT, P0 ;  /* 0x00000005ff007c0c */ /* 0x000fda000bf05300 */
[----:B------:R-:W-:Y:S05]  /*10a0*/  @!P0 BRA `(.L_x_14) ;  /* 0x00000000001c8947 */ /* 0x000fea0003800000 */
[----:B01----:R-:W0:Y:S02]  /*10b0*/  LDC.64 R4, c[0x0][0x5a0] ;  /* 0x00016800ff047b82 */ /* 0x003e240000000a00 */
[----:B0-----:R-:W2:Y:S02]  /*10c0*/  LDG.E.64 R4, desc[UR36][R4.64] ;  /* 0x0000002404047981 */ /* 0x001ea4000c1e1b00 */
[----:B--2---:R-:W-:-:S04]  /*10d0*/  ISETP.NE.U32.AND P0, PT, R4, RZ, PT ;  /* 0x000000ff0400720c */ /* 0x004fc80003f05070 */
[----:B------:R-:W-:-:S13]  /*10e0*/  ISETP.NE.AND.EX P0, PT, R5, RZ, PT, P0 ;  /* 0x000000ff0500720c */ /* 0x000fda0003f05300 */
[----:B------:R-:W-:Y:S05]  /*10f0*/  @!P0 BRA `(.L_x_14) ;  /* 0x0000000000088947 */ /* 0x000fea0003800000 */
[----:B------:R0:W5:Y:S01]  /*1100*/  LD.E R90, desc[UR36][R4.64] ;  /* 0x00000024045a7980 */ /* 0x000162000c101900 */
[----:B------:R-:W-:Y:S05]  /*1110*/  BRA `(.L_x_15) ;  /* 0x0000000000247947 */ /* 0x000fea0003800000 */
.L_x_14:
[----:B------:R-:W-:Y:S02]  /*1120*/  ULDC.64 UR4, c[0x0][0x590] ;  /* 0x0001640000047ab9 */ /* 0x000fe40000000a00 */
[----:B------:R-:W-:-:S04]  /*1130*/  ISETP.NE.U32.AND P0, PT, RZ, UR4, PT ;  /* 0x00000004ff007c0c */ /* 0x000fc8000bf05070 */
[----:B------:R-:W-:-:S13]  /*1140*/  ISETP.NE.AND.EX P0, PT, RZ, UR5, PT, P0 ;  /* 0x00000005ff007c0c */ /* 0x000fda000bf05300 */
[----:B------:R-:W-:Y:S05]  /*1150*/  @!P0 BRA `(.L_x_16) ;  /* 0x00000000000c8947 */ /* 0x000fea0003800000 */
[----:B------:R-:W2:Y:S02]  /*1160*/  LDC.64 R90, c[0x0][0x590] ;  /* 0x00016400ff5a7b82 */ /* 0x000ea40000000a00 */
[----:B--2---:R2:W5:Y:S01]  /*1170*/  LDG.E R90, desc[UR36][R90.64] ;  /* 0x000000245a5a7981 */ /* 0x004562000c1e1900 */
[----:B------:R-:W-:Y:S05]  /*1180*/  BRA `(.L_x_15) ;  /* 0x0000000000087947 */ /* 0x000fea0003800000 */
.L_x_16:
[----:B------:R-:W-:Y:S02]  /*1190*/  ULDC UR4, c[0x0][0x584] ;  /* 0x0001610000047ab9 */ /* 0x000fe40000000800 */
[----:B------:R-:W-:-:S07]  /*11a0*/  IMAD.U32 R90, RZ, RZ, UR4 ;  /* 0x00000004ff5a7e24 */ /* 0x000fce000f8e00ff */
.L_x_15:
[----:B------:R-:W-:-:S13]  /*11b0*/  LOP3.LUT P0, RZ, R3, 0xff, RZ, 0xc0, !PT ;  /* 0x000000ff03ff7812 */ /* 0x000fda000780c0ff */
[----:B------:R-:W-:Y:S05]  /*11c0*/  @!P0 EXIT ;  /* 0x000000000000894d */ /* 0x000fea0003800000 */
[----:B------:R-:W3:Y:S01]  /*11d0*/  LDC R93, c[0x0][0x658] ;  /* 0x00019600ff5d7b82 */ /* 0x000ee20000000800 */
[----:B------:R-:W-:Y:S01]  /*11e0*/  LOP3.LUT R6, R6, 0x1, RZ, 0xc0, !PT ;  /* 0x0000000106067812 */ /* 0x000fe200078ec0ff */
[----:B------:R-:W-:Y:S01]  /*11f0*/  ULDC.64 UR6, c[0x0][0x288] ;  /* 0x0000a20000067ab9 */ /* 0x000fe20000000a00 */
[----:B------:R-:W-:Y:S01]  /*1200*/  SHF.R.U32.HI R3, RZ, 0x2, R95 ;  /* 0x00000002ff037819 */ /* 0x000fe2000001165f */
[----:B------:R-:W-:Y:S01]  /*1210*/  UIADD3 UR4, UR7, 0x3f, URZ ;  /* 0x0000003f07047890 */ /* 0x000fe2000fffe03f */
[----:B------:R-:W-:Y:S01]  /*1220*/  SHF.R.U32.HI R0, RZ, 0x1, R0 ;  /* 0x00000001ff007819 */ /* 0x000fe20000011600 */
[----:B------:R-:W-:Y:S01]  /*1230*/  IMAD.SHL.U32 R88, R6, 0x40, RZ ;  /* 0x0000004006587824 */ /* 0x000fe200078e00ff */
[----:B------:R-:W-:Y:S01]  /*1240*/  LOP3.LUT R3, R3, 0x7, RZ, 0xc0, !PT ;  /* 0x0000000703037812 */ /* 0x000fe200078ec0ff */
[----:B01----:R-:W0:Y:S01]  /*1250*/  LDC.64 R4, c[0x0][0x5c8] ;  /* 0x00017200ff047b82 */ /* 0x003e220000000a00 */
[----:B------:R-:W-:Y:S01]  /*1260*/  USHF.R.S32.HI UR5, URZ, 0x1f, UR4 ;  /* 0x0000001f3f057899 */ /* 0x000fe20008011404 */
[----:B------:R-:W-:Y:S01]  /*1270*/  LOP3.LUT R0, R0, 0x30, RZ, 0xc0, !PT ;  /* 0x0000003000007812 */ /* 0x000fe200078ec0ff */
[----:B------:R-:W-:Y:S01]  /*1280*/  IMAD.MOV.U32 R8, RZ, RZ, 0x1 ;  /* 0x00000001ff087424 */ /* 0x000fe200078e00ff */
[--C-:B------:R-:W-:Y:S01]  /*1290*/  LOP3.LUT R88, R88, 0x40, R3.reuse, 0xe2, !PT ;  /* 0x0000004058587812 */ /* 0x100fe200078ee203 */
[----:B------:R-:W-:Y:S01]  /*12a0*/  ULEA.HI UR5, UR5, UR4, URZ, 0x6 ;  /* 0x0000000405057291 */ /* 0x000fe2000f8f303f */
[-C--:B------:R-:W-:Y:S01]  /*12b0*/  IADD3 R3, RZ, -R0.reuse, -R3 ;  /* 0x80000000ff037210 */ /* 0x080fe20007ffe803 */
[----:B------:R-:W-:Y:S01]  /*12c0*/  IMAD.U32 R7, RZ, RZ, UR6 ;  /* 0x00000006ff077e24 */ /* 0x000fe2000f8e00ff */
[----:B------:R-:W1:Y:S01]  /*12d0*/  LDC R97, c[0x0][0x600] ;  /* 0x00018000ff617b82 */ /* 0x000e620000000800 */
[----:B------:R-:W-:Y:S01]  /*12e0*/  LOP3.LUT R88, R88, R0, RZ, 0xfc, !PT ;  /* 0x0000000058587212 */ /* 0x000fe200078efcff */
[----:B------:R-:W-:Y:S01]  /*12f0*/  IMAD.MOV.U32 R0, RZ, RZ, -0x1 ;  /* 0xffffffffff007424 */ /* 0x000fe200078e00ff */
[----:B------:R-:W-:Y:S01]  /*1300*/  USHF.R.S32.HI UR43, URZ, 0x6, UR5 ;  /* 0x000000063f2b7899 */ /* 0x000fe20008011405 */
[C---:B------:R-:W-:Y:S01]  /*1310*/  LOP3.LUT R94, R95.reuse, 0x3, RZ, 0xc0, !PT ;  /* 0x000000035f5e7812 */ /* 0x040fe200078ec0ff */
[----:B------:R-:W-:Y:S01]  /*1320*/  IMAD R3, R6, -0x40, R3 ;  /* 0xffffffc006037824 */ /* 0x000fe200078e0203 */
[C---:B------:R-:W-:Y:S01]  /*1330*/  LOP3.LUT R96, R95.reuse, 0x80, RZ, 0xc0, !PT ;  /* 0x000000805f607812 */ /* 0x040fe200078ec0ff */
[----:B------:R-:W-:Y:S01]  /*1340*/  UISETP.LT.AND UP0, UPT, UR43, 0x1, UPT ;  /* 0x000000012b00788c */ /* 0x000fe2000bf01270 */
[-C--:B---3--:R-:W-:Y:S01]  /*1350*/  SHF.L.U32 R0, R0, R93.reuse, RZ ;  /* 0x0000005d00007219 */ /* 0x088fe200000006ff */
[----:B------:R-:W-:Y:S01]  /*1360*/  ULDC UR4, c[0x0][0x284] ;  /* 0x0000a10000047ab9 */ /* 0x000fe20000000800 */
[----:B------:R-:W-:Y:S01]  /*1370*/  IMAD R94, R94, -0x2, R7 ;  /* 0xfffffffe5e5e7824 */ /* 0x000fe200078e0207 */
[----:B------:R-:W-:Y:S01]  /*1380*/  USEL UR44, UR43, 0x1, UP0 ;  /* 0x000000012b2c7887 */ /* 0x000fe20008000000 */
[----:B------:R-:W-:Y:S01]  /*1390*/  SHF.L.U32 R93, R8, R93, RZ ;  /* 0x0000005d085d7219 */ /* 0x000fe200000006ff */
[----:B------:R-:W-:Y:S01]  /*13a0*/  IMAD.SHL.U32 R95, R95, 0x2, RZ ;  /* 0x000000025f5f7824 */ /* 0x000fe200078e00ff */
[----:B------:R-:W-:Y:S01]  /*13b0*/  LOP3.LUT R102, R18, 0x1, RZ, 0xfc, !PT ;  /* 0x0000000112667812 */ /* 0x000fe200078efcff */
[----:B------:R-:W-:Y:S01]  /*13c0*/  VIADD R99, R3, UR4 ;  /* 0x0000000403637c36 */ /* 0x000fe20008000000 */
[C---:B0-----:R-:W-:Y:S01]  /*13d0*/  SHF.L.U64.HI R92, R4.reuse, 0x3, R5 ;  /* 0x00000003045c7819 */ /* 0x041fe20000010205 */
[----:B--2---:R-:W-:Y:S01]  /*13e0*/  IMAD.SHL.U32 R91, R4, 0x8, RZ ;  /* 0x00000008045b7824 */ /* 0x004fe200078e00ff */
[----:B------:R-:W-:Y:S01]  /*13f0*/  SHF.R.U32.HI R96, RZ, 0x7, R96 ;  /* 0x00000007ff607819 */ /* 0x000fe20000011660 */
[----:B------:R-:W-:Y:S01]  /*1400*/  IMAD.MOV.U32 R89, RZ, RZ, RZ ;  /* 0x000000ffff597224 */ /* 0x000fe200078e00ff */
[----:B------:R-:W-:Y:S01]  /*1410*/  LOP3.LUT R98, RZ, R0, RZ, 0x33, !PT ;  /* 0x00000000ff627212 */ /* 0x000fe200078e33ff */
[----:B------:R-:W-:Y:S01]  /*1420*/  UIADD3 UR44, UR43, -UR44, URZ ;  /* 0x8000002c2b2c7290 */ /* 0x000fe2000fffe03f */
[----:B------:R-:W-:Y:S01]  /*1430*/  UMOV UR40, URZ ;  /* 0x0000003f00287c82 */ /* 0x000fe20008000000 */
[----:B-1----:R-:W-:Y:S01]  /*1440*/  VIADD R97, R97, 0xffffffff ;  /* 0xffffffff61617836 */ /* 0x002fe20000000000 */
[----:B------:R-:W-:-:S09]  /*1450*/  UMOV UR42, URZ ;  /* 0x0000003f002a7c82 */ /* 0x000fd20008000000 */
.L_x_162:
[----:B0-----:R-:W0:Y:S01]  /*1460*/  SHFL.IDX PT, R0, R96, RZ, 0x1f ;  /* 0x00001fff60007589 */ /* 0x001e2200000e0000 */
[----:B-1----:R-:W1:Y:S01]  /*1470*/  S2UR UR7, SR_CgaCtaId ;  /* 0x00000000000779c3 */ /* 0x002e620000008800 */
[----:B------:R-:W-:Y:S01]  /*1480*/  UMOV UR6, 0x400 ;  /* 0x0000040000067882 */ /* 0x000fe20000000000 */
[----:B0-----:R-:W-:Y:S01]  /*1490*/  R2UR UR4, R0 ;  /* 0x00000000000472ca */ /* 0x001fe200000e0000 */
[----:B-1----:R-:W-:-:S12]  /*14a0*/  ULEA UR6, UR7, UR6, 0x18 ;  /* 0x0000000607067291 */ /* 0x002fd8000f8ec03f */
[----:B------:R-:W-:-:S04]  /*14b0*/  ULEA.HI UR5, UR4, UR4, URZ, 0x1 ;  /* 0x0000000404057291 */ /* 0x000fc8000f8f083f */
[----:B------:R-:W-:-:S04]  /*14c0*/  ULOP3.LUT UR5, UR5, 0x7fffe, URZ, 0xc0, !UPT ;  /* 0x0007fffe05057892 */ /* 0x000fc8000f8ec03f */
[----:B------:R-:W-:-:S03]  /*14d0*/  UIADD3 UR5, UR4, -UR5, URZ ;  /* 0x8000000504057290 */ /* 0x000fc6000fffe03f */
[----:B------:R-:W-:Y:S01]  /*14e0*/  ULDC UR4, c[0x0][0x28c] ;  /* 0x0000a30000047ab9 */ /* 0x000fe20000000800 */
[----:B------:R-:W-:Y:S01]  /*14f0*/  ULEA UR5, UR5, UR6, 0xd ;  /* 0x0000000605057291 */ /* 0x000fe2000f8e683f */
[----:B------:R-:W-:-:S03]  /*1500*/  ISETP.LT.AND P0, PT, RZ, UR4, PT ;  /* 0x00000004ff007c0c */ /* 0x000fc6000bf01270 */
[----:B------:R-:W-:-:S04]  /*1510*/  UIADD3 UR5, UR5, 0x100, URZ ;  /* 0x0000010005057890 */ /* 0x000fc8000fffe03f */
[----:B------:R-:W-:-:S04]  /*1520*/  USHF.R.U32.HI UR5, URZ, 0x4, UR5 ;  /* 0x000000043f057899 */ /* 0x000fc80008011605 */
[----:B------:R-:W-:Y:S02]  /*1530*/  ULOP3.LUT UR45, UR5, 0x3fff, URZ, 0xc0, !UPT ;  /* 0x00003fff052d7892 */ /* 0x000fe4000f8ec03f */
[----:B--2345:R-:W-:Y:S10]  /*1540*/  @P0 BRA `(.L_x_17) ;  /* 0x0000000000400947 */ /* 0x03cff40003800000 */
[----:B------:R-:W-:Y:S01]  /*1550*/  MOV R0, 0x0 ;  /* 0x0000000000007802 */ /* 0x000fe20000000f00 */
[----:B------:R-:W-:Y:S01]  /*1560*/  ULDC.64 UR4, c[0x4][0x68] ;  /* 0x01001a0000047ab9 */ /* 0x000fe20000000a00 */
[----:B------:R-:W-:Y:S01]  /*1570*/  ULDC.64 UR6, c[0x4][0x8] ;  /* 0x0100020000067ab9 */ /* 0x000fe20000000a00 */
[----:B------:R-:W-:Y:S01]  /*1580*/  IMAD.U32 R4, RZ, RZ, UR4 ;  /* 0x00000004ff047e24 */ /* 0x000fe2000f8e00ff */
[----:B------:R0:W1:Y:S01]  /*1590*/  LDC.64 R14, c[0x4][R0] ;  /* 0x01000000000e7b82 */ /* 0x0000620000000a00 */
[----:B------:R-:W-:Y:S01]  /*15a0*/  IMAD.U32 R5, RZ, RZ, UR5 ;  /* 0x00000005ff057e24 */ /* 0x000fe2000f8e00ff */
[----:B------:R-:W-:Y:S01]  /*15b0*/  ULDC.64 UR4, c[0x4][0x70] ;  /* 0x01001c0000047ab9 */ /* 0x000fe20000000a00 */
[----:B------:R-:W-:Y:S02]  /*15c0*/  IMAD.U32 R10, RZ, RZ, UR6 ;  /* 0x00000006ff0a7e24 */ /* 0x000fe4000f8e00ff */
[----:B------:R-:W-:Y:S02]  /*15d0*/  IMAD.U32 R6, RZ, RZ, UR4 ;  /* 0x00000004ff067e24 */ /* 0x000fe4000f8e00ff */
[----:B------:R-:W-:-:S02]  /*15e0*/  IMAD.U32 R7, RZ, RZ, UR5 ;  /* 0x00000005ff077e24 */ /* 0x000fc4000f8e00ff */
[----:B------:R-:W-:Y:S02]  /*15f0*/  IMAD.U32 R11, RZ, RZ, UR7 ;  /* 0x00000007ff0b7e24 */ /* 0x000fe4000f8e00ff */
[----:B------:R-:W-:Y:S02]  /*1600*/  IMAD.MOV.U32 R8, RZ, RZ, 0x1e1 ;  /* 0x000001e1ff087424 */ /* 0x000fe400078e00ff */
[----:B------:R-:W-:Y:S02]  /*1610*/  IMAD.MOV.U32 R12, RZ, RZ, 0x1 ;  /* 0x00000001ff0c7424 */ /* 0x000fe400078e00ff */
[----:B0-----:R-:W-:-:S07]  /*1620*/  IMAD.MOV.U32 R13, RZ, RZ, RZ ;  /* 0x000000ffff0d7224 */ /* 0x001fce00078e00ff */
[----:B------:R-:W-:-:S07]  /*1630*/  LEPC R20, `(.L_x_17) ;  /* 0x000000001014794e */ /* 0x000fce0000000000 */
[----:B-1---5:R-:W-:Y:S05]  /*1640*/  CALL.ABS.NOINC R14 ;  /* 0x000000000e007343 */ /* 0x022fea0003c00000 */
.L_x_17:
[----:B------:R-:W-:-:S13]  /*1650*/  ISETP.NE.AND P0, PT, R102, 0x3, PT ;  /* 0x000000036600780c */ /* 0x000fda0003f05270 */
[----:B------:R-:W-:Y:S05]  /*1660*/  @!P0 BRA `(.L_x_18) ;  /* 0x0000000000048947 */ /* 0x000fea0003800000 */
[----:B------:R-:W-:Y:S01]  /*1670*/  BPT.TRAP 0x1 ;  /* 0x000000040000795c */ /* 0x000fe20000300000 */
.L_x_18:
[----:B------:R-:W0:Y:S01]  /*1680*/  S2UR UR5, SR_CgaCtaId ;  /* 0x00000000000579c3 */ /* 0x000e220000008800 */
[----:B------:R-:W-:Y:S01]  /*1690*/  UMOV UR4, 0x400 ;  /* 0x0000040000047882 */ /* 0x000fe20000000000 */
[----:B------:R-:W-:Y:S02]  /*16a0*/  IMAD.U32 R0, RZ, RZ, UR40 ;  /* 0x00000028ff007e24 */ /* 0x000fe4000f8e00ff */
[----:B------:R-:W-:-:S03]  /*16b0*/  IMAD.U32 R3, RZ, RZ, UR42 ;  /* 0x0000002aff037e24 */ /* 0x000fc6000f8e00ff */
[----:B------:R-:W-:Y:S01]  /*16c0*/  SHF.L.U32 R0, R0, 0x1f, RZ ;  /* 0x0000001f00007819 */ /* 0x000fe200000006ff */
[----:B0-----:R-:W-:-:S06]  /*16d0*/  ULEA UR4, UR5, UR4, 0x18 ;  /* 0x0000000405047291 */ /* 0x001fcc000f8ec03f */
[----:B------:R-:W-:-:S04]  /*16e0*/  IMAD.U32 R6, RZ, RZ, UR4 ;  /* 0x00000004ff067e24 */ /* 0x000fc8000f8e00ff */
[----:B------:R-:W-:-:S04]  /*16f0*/  IMAD R3, R3, 0x8, R6 ;  /* 0x0000000803037824 */ /* 0x000fc800078e0206 */
[----:B------:R0:W1:Y:S01]  /*1700*/  SYNCS.PHASECHK.TRANS64.TRYWAIT P1, [R3+URZ], R0 ;  /* 0x00000000030075a7 */ /* 0x000062000802017f */
[----:B------:R-:W-:Y:S05]  /*1710*/  @!P0 BRA `(.L_x_19) ;  /* 0x0000000000048947 */ /* 0x000fea0003800000 */
[----:B------:R-:W-:Y:S01]  /*1720*/  BPT.TRAP 0x1 ;  /* 0x000000040000795c */ /* 0x000fe20000300000 */
.L_x_19:
[----:B------:R-:W-:-:S05]  /*1730*/  IMAD.U32 R4, RZ, RZ, UR44 ;  /* 0x0000002cff047e24 */ /* 0x000fca000f8e00ff */
[----:B------:R-:W-:Y:S01]  /*1740*/  ISETP.GE.AND P2, PT, R4, 0x1, PT ;  /* 0x000000010400780c */ /* 0x000fe20003f46270 */
[----:B-1----:R-:W-:-:S12]  /*1750*/  @P1 BRA `(.L_x_20) ;  /* 0x0000000000081947 */ /* 0x002fd80003800000 */
[----:B------:R-:W1:Y:S02]  /*1760*/  SYNCS.PHASECHK.TRANS64.TRYWAIT P1, [R3+URZ], R0 ;  /* 0x00000000030075a7 */ /* 0x000e64000802017f */
[----:B-1----:R-:W-:Y:S05]  /*1770*/  @!P1 BRA `(.L_x_21) ;  /* 0x00000064006c9947 */ /* 0x002fea0003800000 */
.L_x_20:
[----:B------:R-:W-:Y:S05]  /*1780*/  WARPSYNC.ALL ;  /* 0x0000000000007948 */ /* 0x000fea0003800000 */
[----:B------:R-:W-:Y:S01]  /*1790*/  R2UR UR4, R6 ;  /* 0x00000000060472ca */ /* 0x000fe200000e0000 */
[----:B------:R-:W-:Y:S01]  /*17a0*/  ULEA UR5, UR42, UR45, 0xa ;  /* 0x0000002d2a057291 */ /* 0x000fe2000f8e503f */
[----:B------:R-:W-:Y:S01]  /*17b0*/  WARPGROUP.ARRIVE ;  /* 0x00000000000079c5 */ /* 0x000fe20000000000 */
[----:B------:R-:W-:Y:S01]  /*17c0*/  UMOV UR9, 0x40000040 ;  /* 0x4000004000097882 */ /* 0x000fe20000000000 */
[----:B------:R-:W-:-:S04]  /*17d0*/  UMOV UR11, 0x40000040 ;  /* 0x40000040000b7882 */ /* 0x000fc80000000000 */
[----:B------:R-:W-:-:S05]  /*17e0*/  UMOV UR8, UR5 ;  /* 0x0000000500087c82 */ /* 0x000fca0008000000 */
[----:B------:R-:W-:-:S04]  /*17f0*/  UIADD3 UR4, UR4, 0x8100, URZ ;  /* 0x0000810004047890 */ /* 0x000fc8000fffe03f */
[----:B------:R-:W-:-:S04]  /*1800*/  USHF.R.U32.HI UR4, URZ, 0x4, UR4 ;  /* 0x000000043f047899 */ /* 0x000fc80008011604 */
[----:B------:R-:W-:-:S04]  /*1810*/  ULOP3.LUT UR4, UR4, 0x3fff, URZ, 0xc0, !UPT ;  /* 0x00003fff04047892 */ /* 0x000fc8000f8ec03f */
[----:B------:R-:W-:-:S04]  /*1820*/  ULOP3.LUT UR4, UR4, 0x2000000, URZ, 0xfc, !UPT ;  /* 0x0200000004047892 */ /* 0x000fc8000f8efc3f */
[----:B------:R-:W-:-:S07]  /*1830*/  ULEA UR6, UR42, UR4, 0xa ;  /* 0x000000042a067291 */ /* 0x000fce000f8e503f */
[----:B------:R-:W-:Y:S02]  /*1840*/  UMOV UR10, UR6 ;  /* 0x00000006000a7c82 */ /* 0x000fe40008000000 */
[----:B------:R-:W-:Y:S01]  /*1850*/  HGMMA.64x128x16.F32 R24, gdesc[UR8].tnspA.tnspB, RZ, !UPT, gsb0 ;  /* 0x61e00000081879f0 */ /* 0x000fe2000c0008ff */
[----:B------:R-:W-:Y:S02]  /*1860*/  UIADD3 UR8, UR5, 0x80, URZ ;  /* 0x0000008005087890 */ /* 0x000fe4000fffe03f */
[----:B------:R-:W-:Y:S01]  /*1870*/  UIADD3 UR10, UR6, 0x80, URZ ;  /* 0x00000080060a7890 */ /* 0x000fe2000fffe03f */
[----:B------:R-:W-:Y:S01]  /*1880*/  UMOV UR9, 0x40000040 ;  /* 0x4000004000097882 */ /* 0x000fe20000000000 */
[----:B------:R-:W-:Y:S01]  /*1890*/  UMOV UR11, 0x40000040 ;  /* 0x40000040000b7882 */ /* 0x000fe20000000000 */
[----:B------:R-:W-:Y:S02]  /*18a0*/  WARPGROUP.DEPBAR.LE gsb0, 0x0 ;  /* 0x00008000000079c5 */ /* 0x000fe40000010000 */
[----:B------:R-:W-:-:S06]  /*18b0*/  WARPGROUP.ARRIVE ;  /* 0x00000000000079c5 */ /* 0x000fcc0000000000 */
[----:B------:R-:W-:Y:S01]  /*18c0*/  HGMMA.64x128x16.F32 R24, gdesc[UR8].tnspA.tnspB, R24, gsb0 ;  /* 0x61e00000081879f0 */ /* 0x000fe20008000818 */
        /* <DEDUP_REMOVED lines=13> */
[----:B------:R-:W-:Y:S03]  /*19a0*/  HGMMA.64x128x16.F32 R24, gdesc[UR8].tnspA.tnspB, R24, gsb0 ;  /* 0x61e00000081879f0 */ /* 0x000fe60008000818 */
[----:B------:R-:W-:Y:S02]  /*19b0*/  WARPGROUP.DEPBAR.LE gsb0, 0x0 ;  /* 0x00008000000079c5 */ /* 0x000fe40000010000 */
[----:B------:R-:W-:Y:S05]  /*19c0*/  @!P2 BRA `(.L_x_22) ;  /* 0x000000040028a947 */ /* 0x000fea0003800000 */
[----:B------:R-:W-:Y:S01]  /*19d0*/  UIADD3 UR5, UR42, 0x1, URZ ;  /* 0x000000012a057890 */ /* 0x000fe2000fffe03f */
[----:B01----:R-:W-:Y:S02]  /*19e0*/  IMAD.U32 R0, RZ, RZ, UR44 ;  /* 0x0000002cff007e24 */ /* 0x003fe4000f8e00ff */
[----:B------:R-:W-:Y:S01]  /*19f0*/  IMAD.U32 R3, RZ, RZ, UR42 ;  /* 0x0000002aff037e24 */ /* 0x000fe2000f8e00ff */
[----:B------:R-:W-:-:S04]  /*1a00*/  UISETP.NE.AND UP0, UPT, UR5, 0x2, UPT ;  /* 0x000000020500788c */ /* 0x000fc8000bf05270 */
[----:B------:R-:W-:Y:S02]  /*1a10*/  USEL UR6, URZ, 0x1, UP0 ;  /* 0x000000013f067887 */ /* 0x000fe40008000000 */
[----:B------:R-:W-:Y:S02]  /*1a20*/  USEL UR5, UR5, URZ, UP0 ;  /* 0x0000003f05057287 */ /* 0x000fe40008000000 */
[----:B------:R-:W-:-:S06]  /*1a30*/  ULOP3.LUT UR6, UR40, UR6, URZ, 0x3c, !UPT ;  /* 0x0000000628067292 */ /* 0x000fcc000f8e3c3f */
[----:B------:R-:W-:-:S07]  /*1a40*/  IMAD.U32 R7, RZ, RZ, UR6 ;  /* 0x00000006ff077e24 */ /* 0x000fce000f8e00ff */
.L_x_29:
[----:B------:R-:W-:Y:S05]  /*1a50*/  @!P0 BRA `(.L_x_23) ;  /* 0x0000000000048947 */ /* 0x000fea0003800000 */
[----:B------:R-:W-:Y:S01]  /*1a60*/  BPT.TRAP 0x1 ;  /* 0x000000040000795c */ /* 0x000fe20000300000 */
.L_x_23:
[----:B------:R-:W0:Y:S01]  /*1a70*/  S2UR UR7, SR_CgaCtaId ;  /* 0x00000000000779c3 */ /* 0x000e220000008800 */
[----:B------:R-:W-:Y:S01]  /*1a80*/  UMOV UR6, 0x400 ;  /* 0x0000040000067882 */ /* 0x000fe20000000000 */
[----:B------:R-:W-:Y:S01]  /*1a90*/  IMAD.U32 R5, RZ, RZ, UR5 ;  /* 0x00000005ff057e24 */ /* 0x000fe2000f8e00ff */
[----:B------:R-:W-:Y:S01]  /*1aa0*/  SHF.L.U32 R4, R7, 0x1f, RZ ;  /* 0x0000001f07047819 */ /* 0x000fe200000006ff */
[----:B0-----:R-:W-:-:S06]  /*1ab0*/  ULEA UR6, UR7, UR6, 0x18 ;  /* 0x0000000607067291 */ /* 0x001fcc000f8ec03f */
[----:B------:R-:W-:-:S04]  /*1ac0*/  IMAD.U32 R6, RZ, RZ, UR6 ;  /* 0x00000006ff067e24 */ /* 0x000fc8000f8e00ff */
[----:B------:R-:W-:-:S04]  /*1ad0*/  IMAD R5, R5, 0x8, R6 ;  /* 0x0000000805057824 */ /* 0x000fc800078e0206 */
[----:B------:R0:W1:Y:S01]  /*1ae0*/  SYNCS.PHASECHK.TRANS64.TRYWAIT P1, [R5+URZ], R4 ;  /* 0x00000004050075a7 */ /* 0x000062000802017f */
[----:B------:R-:W-:Y:S05]  /*1af0*/  @!P0 BRA `(.L_x_24) ;  /* 0x0000000000048947 */ /* 0x000fea0003800000 */
[----:B------:R-:W-:Y:S01]  /*1b00*/  BPT.TRAP 0x1 ;  /* 0x000000040000795c */ /* 0x000fe20000300000 */
.L_x_24:
[----:B-1----:R-:W-:Y:S05]  /*1b10*/  @P1 BRA `(.L_x_25) ;  /* 0x0000000000081947 */ /* 0x002fea0003800000 */
[----:B------:R-:W1:Y:S02]  /*1b20*/  SYNCS.PHASECHK.TRANS64.TRYWAIT P1, [R5+URZ], R4 ;  /* 0x00000004050075a7 */ /* 0x000e64000802017f */
[----:B-1----:R-:W-:Y:S05]  /*1b30*/  @!P1 BRA `(.L_x_26) ;  /* 0x0000006000909947 */ /* 0x002fea0003800000 */
.L_x_25:
[----:B------:R-:W-:Y:S01]  /*1b40*/  ULEA UR6, UR5, UR45, 0xa ;  /* 0x0000002d05067291 */ /* 0x000fe2000f8e503f */
[----:B------:R-:W-:Y:S01]  /*1b50*/  WARPGROUP.ARRIVE ;  /* 0x00000000000079c5 */ /* 0x000fe20000000000 */
[----:B------:R-:W-:Y:S01]  /*1b60*/  ULEA UR7, UR5, UR4, 0xa ;  /* 0x0000000405077291 */ /* 0x000fe2000f8e503f */
[----:B------:R-:W-:Y:S01]  /*1b70*/  UMOV UR9, 0x40000040 ;  /* 0x4000004000097882 */ /* 0x000fe20000000000 */
[----:B------:R-:W-:-:S03]  /*1b80*/  UMOV UR11, 0x40000040 ;  /* 0x40000040000b7882 */ /* 0x000fc60000000000 */
[----:B------:R-:W-:Y:S02]  /*1b90*/  UMOV UR8, UR6 ;  /* 0x0000000600087c82 */ /* 0x000fe40008000000 */
[----:B------:R-:W-:Y:S02]  /*1ba0*/  UMOV UR10, UR7 ;  /* 0x00000007000a7c82 */ /* 0x000fe40008000000 */
[----:B------:R-:W-:Y:S01]  /*1bb0*/  HGMMA.64x128x16.F32 R24, gdesc[UR8].tnspA.tnspB, R24, gsb0 ;  /* 0x61e00000081879f0 */ /* 0x000fe20008000818 */
[----:B------:R-:W-:Y:S02]  /*1bc0*/  UIADD3 UR8, UR6, 0x80, URZ ;  /* 0x0000008006087890 */ /* 0x000fe4000fffe03f */
[----:B------:R-:W-:Y:S01]  /*1bd0*/  UIADD3 UR10, UR7, 0x80, URZ ;  /* 0x00000080070a7890 */ /* 0x000fe2000fffe03f */
[----:B------:R-:W-:Y:S01]  /*1be0*/  UMOV UR9, 0x40000040 ;  /* 0x4000004000097882 */ /* 0x000fe20000000000 */
[----:B------:R-:W-:Y:S01]  /*1bf0*/  UMOV UR11, 0x40000040 ;  /* 0x40000040000b7882 */ /* 0x000fe20000000000 */
[----:B------:R-:W-:-:S02]  /*1c00*/  WARPGROUP.DEPBAR.LE gsb0, 0x0 ;  /* 0x00008000000079c5 */ /* 0x000fc40000010000 */
        /* <DEDUP_REMOVED lines=18> */
[----:B------:R-:W-:Y:S01]  /*1d30*/  BPT.TRAP 0x1 ;  /* 0x000000040000795c */ /* 0x000fe20000300000 */
.L_x_27:
[----:B------:R-:W-:-:S13]  /*1d40*/  ISETP.NE.AND P1, PT, R22, RZ, PT ;  /* 0x000000ff1600720c */ /* 0x000fda0003f25270 */
[----:B01----:R-:W-:-:S04]  /*1d50*/  @P1 IMAD R4, R3, 0x8, R6 ;  /* 0x0000000803041824 */ /* 0x003fc800078e0206 */
[----:B------:R-:W-:-:S05]  /*1d60*/  @P1 VIADD R4, R4, 0x10 ;  /* 0x0000001004041836 */ /* 0x000fca0000000000 */
[----:B------:R-:W-:-:S04]  /*1d70*/  @P1 PRMT R4, R19, 0x654, R4 ;  /* 0x0000065413041816 */ /* 0x000fc80000000004 */
[----:B------:R0:W-:Y:S01]  /*1d80*/  @P1 SYNCS.ARRIVE.TRANS64.RED.A1T0 RZ, [R4+URZ], RZ ;  /* 0x000000ff04ff19a7 */ /* 0x0001e2000810043f */
[----:B------:R-:W-:-:S13]  /*1d90*/  ISETP.GT.U32.AND P1, PT, R18, 0x1, PT ;  /* 0x000000011200780c */ /* 0x000fda0003f24070 */
[----:B0-----:R-:W-:Y:S05]  /*1da0*/  @P1 BRA `(.L_x_28) ;  /* 0x0000000000041947 */ /* 0x001fea0003800000 */
[----:B------:R-:W-:Y:S01]  /*1db0*/  BPT.TRAP 0x1 ;  /* 0x000000040000795c */ /* 0x000fe20000300000 */
.L_x_28:
[----:B------:R-:W-:Y:S01]  /*1dc0*/  UIADD3 UR5, UR5, 0x1, URZ ;  /* 0x0000000105057890 */ /* 0x000fe2000fffe03f */
[C---:B------:R-:W-:Y:S01]  /*1dd0*/  ISETP.GT.AND P2, PT, R0.reuse, 0x1, PT ;  /* 0x000000010000780c */ /* 0x040fe20003f44270 */
[----:B------:R-:W-:Y:S02]  /*1de0*/  VIADD R3, R3, 0x1 ;  /* 0x0000000103037836 */ /* 0x000fe40000000000 */
[----:B------:R-:W-:Y:S01]  /*1df0*/  UISETP.NE.AND UP0, UPT, UR5, 0x2, UPT ;  /* 0x000000020500788c */ /* 0x000fe2000bf05270 */
[----:B------:R-:W-:Y:S02]  /*1e00*/  VIADD R0, R0, 0xffffffff ;  /* 0xffffffff00007836 */ /* 0x000fe40000000000 */
[C---:B------:R-:W-:Y:S01]  /*1e10*/  ISETP.NE.AND P1, PT, R3.reuse, 0x2, PT ;  /* 0x000000020300780c */ /* 0x040fe20003f25270 */
[----:B------:R-:W-:Y:S02]  /*1e20*/  USEL UR6, URZ, 0x1, UP0 ;  /* 0x000000013f067887 */ /* 0x000fe40008000000 */
[----:B------:R-:W-:Y:S01]  /*1e30*/  USEL UR5, UR5, URZ, UP0 ;  /* 0x0000003f05057287 */ /* 0x000fe20008000000 */
[----:B------:R-:W-:-:S03]  /*1e40*/  SEL R3, R3, RZ, P1 ;  /* 0x000000ff03037207 */ /* 0x000fc60000800000 */
[----:B------:R-:W-:Y:S01]  /*1e50*/  LOP3.LUT R7, R7, UR6, RZ, 0x3c, !PT ;  /* 0x0000000607077c12 */ /* 0x000fe2000f8e3cff */
[----:B------:R-:W-:Y:S07]  /*1e60*/  @P2 BRA `(.L_x_29) ;  /* 0xfffffff800f82947 */ /* 0x000fee000383ffff */
.L_x_22:
[----:B01----:R-:W0:Y:S02]  /*1e70*/  LDC R0, c[0x0][0x28c] ;  /* 0x0000a300ff007b82 */ /* 0x003e240000000800 */
[----:B0-----:R-:W-:-:S13]  /*1e80*/  ISETP.GE.AND P1, PT, R0, 0x1, PT ;  /* 0x000000010000780c */ /* 0x001fda0003f26270 */
[----:B------:R-:W-:Y:S05]  /*1e90*/  @!P1 BRA `(.L_x_30) ;  /* 0x0000000000389947 */ /* 0x000fea0003800000 */
[----:B------:R-:W-:Y:S05]  /*1ea0*/  @!P0 BRA `(.L_x_31) ;  /* 0x0000000000048947 */ /* 0x000fea0003800000 */
[----:B------:R-:W-:Y:S01]  /*1eb0*/  BPT.TRAP 0x1 ;  /* 0x000000040000795c */ /* 0x000fe20000300000 */
.L_x_31:
[----:B------:R-:W-:-:S13]  /*1ec0*/  ISETP.NE.AND P0, PT, R22, RZ, PT ;  /* 0x000000ff1600720c */ /* 0x000fda0003f05270 */
[----:B------:R-:W-:-:S05]  /*1ed0*/  VOTEU.ANY UP0, P0 ;  /* 0x00000000003f7886 */ /* 0x000fca0000000100 */
[----:B------:R-:W-:-:S06]  /*1ee0*/  @UP0 UIADD3 UR4, UR44, UR42, URZ ;  /* 0x0000002a2c040290 */ /* 0x000fcc000fffe03f */
[----:B------:R-:W-:-:S04]  /*1ef0*/  IMAD.U32 R0, RZ, RZ, UR4 ;  /* 0x00000004ff007e24 */ /* 0x000fc8000f8e00ff */
[----:B------:R-:W-:-:S05]  /*1f00*/  @P0 IMAD.SHL.U32 R0, R0, 0x8, RZ ;  /* 0x0000000800000824 */ /* 0x000fca00078e00ff */
[----:B------:R-:W-:-:S04]  /*1f10*/  @P0 LOP3.LUT R0, R0, 0x8, RZ, 0xc0, !PT ;  /* 0x0000000800000812 */ /* 0x000fc800078ec0ff */
[----:B------:R-:W-:-:S04]  /*1f20*/  @P0 IADD3 R0, R6, 0x10, R0 ;  /* 0x0000001006000810 */ /* 0x000fc80007ffe000 */
[----:B------:R-:W-:-:S04]  /*1f30*/  @P0 PRMT R0, R19, 0x654, R0 ;  /* 0x0000065413000816 */ /* 0x000fc80000000000 */
[----:B------:R0:W-:Y:S01]  /*1f40*/  @P0 SYNCS.ARRIVE.TRANS64.RED.A1T0 RZ, [R0+URZ], RZ ;  /* 0x000000ff00ff09a7 */ /* 0x0001e2000810043f */
[----:B------:R-:W-:-:S13]  /*1f50*/  ISETP.GT.U32.AND P0, PT, R18, 0x1, PT ;  /* 0x000000011200780c */ /* 0x000fda0003f04070 */
[----:B0-----:R-:W-:Y:S05]  /*1f60*/  @P0 BRA `(.L_x_30) ;  /* 0x0000000000040947 */ /* 0x001fea0003800000 */
[----:B------:R-:W-:Y:S01]  /*1f70*/  BPT.TRAP 0x1 ;  /* 0x000000040000795c */ /* 0x000fe20000300000 */
.L_x_30:
[----:B------:R-:W-:Y:S01]  /*1f80*/  IMAD.SHL.U32 R100, R100, 0x80, RZ ;  /* 0x0000008064647824 */ /* 0x000fe200078e00ff */
[----:B------:R-:W-:Y:S01]  /*1f90*/  ULDC UR6, c[0x0][0x288] ;  /* 0x0000a20000067ab9 */ /* 0x000fe20000000800 */
[----:B------:R-:W-:Y:S01]  /*1fa0*/  SHF.R.S32.HI R11, RZ, 0x1f, R101 ;  /* 0x0000001fff0b7819 */ /* 0x000fe20000011465 */
[C---:B------:R-:W-:Y:S01]  /*1fb0*/  IMAD.SHL.U32 R6, R103.reuse, 0x80, RZ ;  /* 0x0000008067067824 */ /* 0x040fe200078e00ff */
[----:B------:R-:W-:Y:S01]  /*1fc0*/  ULDC.64 UR4, c[0x0][0x5d0] ;  /* 0x0001740000047ab9 */ /* 0x000fe20000000a00 */
[C---:B------:R-:W-:Y:S01]  /*1fd0*/  LOP3.LUT R8, R100.reuse, 0x6, R95, 0xf8, !PT ;  /* 0x0000000664087812 */ /* 0x040fe200078ef85f */
[----:B------:R-:W-:Y:S01]  /*1fe0*/  IMAD.WIDE R104, R103, 0x80, R88 ;  /* 0x0000008067687825 */ /* 0x000fe200078e0258 */
[----:B------:R-:W-:Y:S01]  /*1ff0*/  ISETP.GE.AND P0, PT, R100, UR6, PT ;  /* 0x0000000664007c0c */ /* 0x000fe2000bf06270 */
[----:B------:R-:W-:Y:S01]  /*2000*/  ULDC UR6, c[0x0][0x284] ;  /* 0x0000a10000067ab9 */ /* 0x000fe20000000800 */
[----:B------:R-:W-:Y:S01]  /*2010*/  SHF.R.S32.HI R9, RZ, 0x1f, R8 ;  /* 0x0000001fff097819 */ /* 0x000fe20000011408 */
[----:B------:R-:W-:Y:S01]  /*2020*/  IMAD R0, R11, UR4, RZ ;  /* 0x000000040b007c24 */ /* 0x000fe2000f8e02ff */
[----:B------:R-:W-:-:S03]  /*2030*/  ISETP.GE.OR P0, PT, R6, UR6, P0 ;  /* 0x0000000606007c0c */ /* 0x000fc60008706670 */
[C---:B------:R-:W-:Y:S02]  /*2040*/  IMAD R3, R101.reuse, UR5, R0 ;  /* 0x0000000565037c24 */ /* 0x040fe4000f8e0200 */
[----:B------:R-:W-:Y:S01]  /*2050*/  IMAD.WIDE.U32 R4, R101, UR4, R8 ;  /* 0x0000000465047c25 */ /* 0x000fe2000f8e0008 */
[----:B------:R-:W-:-:S03]  /*2060*/  ULDC.64 UR4, c[0x0][0x5c8] ;  /* 0x0001720000047ab9 */ /* 0x000fc60000000a00 */
[----:B------:R-:W-:Y:S02]  /*2070*/  IMAD R7, R105, UR4, RZ ;  /* 0x0000000469077c24 */ /* 0x000fe4000f8e02ff */
[----:B------:R-:W-:Y:S02]  /*2080*/  IMAD.IADD R5, R5, 0x1, R3 ;  /* 0x0000000105057824 */ /* 0x000fe400078e0203 */
[C---:B------:R-:W-:Y:S02]  /*2090*/  IMAD R7, R104.reuse, UR5, R7 ;  /* 0x0000000568077c24 */ /* 0x040fe4000f8e0207 */
[----:B------:R-:W-:-:S04]  /*20a0*/  IMAD.WIDE.U32 R106, R104, UR4, R4 ;  /* 0x00000004686a7c25 */ /* 0x000fc8000f8e0004 */
[----:B------:R-:W-:Y:S01]  /*20b0*/  IMAD.MOV.U32 R0, RZ, RZ, -0x1 ;  /* 0xffffffffff007424 */ /* 0x000fe200078e00ff */
[----:B------:R-:W-:Y:S06]  /*20c0*/  @P0 BRA `(.L_x_32) ;  /* 0x00000040001c0947 */ /* 0x000fec0003800000 */
[----:B-----5:R-:W-:Y:S01]  /*20d0*/  FSETP.NEU.AND P0, PT, R90, RZ, PT ;  /* 0x000000ff5a00720b */ /* 0x020fe20003f0d000 */
[----:B------:R-:W-:Y:S01]  /*20e0*/  IMAD.IADD R4, R94, 0x1, -R100 ;  /* 0x000000015e047824 */ /* 0x000fe200078e0a64 */
[----:B------:R-:W-:Y:S01]  /*20f0*/  BSSY B0, `(.L_x_32) ;  /* 0x0000404000007945 */ /* 0x000fe20003800000 */
[----:B------:R-:W-:Y:S02]  /*2100*/  IMAD.IADD R3, R99, 0x1, -R6 ;  /* 0x0000000163037824 */ /* 0x000fe400078e0a06 */
[----:B------:R-:W-:Y:S01]  /*2110*/  IMAD.IADD R103, R107, 0x1, R7 ;  /* 0x000000016b677824 */ /* 0x000fe200078e0207 */
[----:B------:R-:W-:-:S04]  /*2120*/  ISETP.GT.AND P2, PT, R4, RZ, PT ;  /* 0x000000ff0400720c */ /* 0x000fc80003f44270 */
[----:B------:R-:W-:-:S03]  /*2130*/  ISETP.GT.AND P1, PT, R3, RZ, P2 ;  /* 0x000000ff0300720c */ /* 0x000fc60001724270 */
[----:B------:R-:W-:Y:S10]  /*2140*/  @!P0 BRA `(.L_x_33) ;  /* 0x0000002c00288947 */ /* 0x000ff40003800000 */
[----:B------:R-:W0:Y:S01]  /*2150*/  LDC.64 R110, c[0x0][0x5b8] ;  /* 0x00016e00ff6e7b82 */ /* 0x000e220000000a00 */
[----:B------:R-:W-:-:S07]  /*2160*/  ULDC.64 UR4, c[0x0][0x5c0] ;  /* 0x0001700000047ab9 */ /* 0x000fce0000000a00 */
[----:B------:R-:W1:Y:S08]  /*2170*/  LDC.64 R112, c[0x0][0x5b0] ;  /* 0x00016c00ff707b82 */ /* 0x000e700000000a00 */
[----:B------:R-:W2:Y:S01]  /*2180*/  LDC.64 R114, c[0x0][0x5a8] ;  /* 0x00016a00ff727b82 */ /* 0x000ea20000000a00 */
[-C--:B0-----:R-:W-:Y:S02]  /*2190*/  IMAD R6, R11, R110.reuse, RZ ;  /* 0x0000006e0b067224 */ /* 0x081fe400078e02ff */
[----:B------:R-:W-:-:S04]  /*21a0*/  IMAD.WIDE.U32 R108, R101, R110, R8 ;  /* 0x0000006e656c7225 */ /* 0x000fc800078e0008 */
[----:B------:R-:W-:Y:S02]  /*21b0*/  IMAD R107, R101, R111, R6 ;  /* 0x0000006f656b7224 */ /* 0x000fe400078e0206 */
[-C--:B-1----:R-:W-:Y:S02]  /*21c0*/  IMAD R5, R105, R112.reuse, RZ ;  /* 0x0000007069057224 */ /* 0x082fe400078e02ff */
[----:B------:R-:W-:Y:S02]  /*21d0*/  IMAD.IADD R13, R109, 0x1, R107 ;  /* 0x000000016d0d7824 */ /* 0x000fe400078e026b */
[----:B------:R-:W-:Y:S02]  /*21e0*/  IMAD.MOV.U32 R12, RZ, RZ, R108 ;  /* 0x000000ffff0c7224 */ /* 0x000fe400078e006c */
[C---:B------:R-:W-:Y:S02]  /*21f0*/  IMAD R111, R104.reuse, R113, R5 ;  /* 0x00000071686f7224 */ /* 0x040fe400078e0205 */
[----:B------:R-:W-:-:S04]  /*2200*/  IMAD.WIDE.U32 R6, R104, R112, R12 ;  /* 0x0000007068067225 */ /* 0x000fc800078e000c */
[----:B------:R-:W-:Y:S01]  /*2210*/  IMAD.IADD R5, R7, 0x1, R111 ;  /* 0x0000000107057824 */ /* 0x000fe200078e026f */
[----:B--2---:R-:W-:-:S04]  /*2220*/  LEA R14, P0, R6, R114, 0x1 ;  /* 0x00000072060e7211 */ /* 0x004fc800078008ff */
[----:B------:R-:W-:-:S05]  /*2230*/  LEA.HI.X R15, R6, R115, R5, 0x1, P0 ;  /* 0x00000073060f7211 */ /* 0x000fca00000f0c05 */
[----:B------:R0:W2:Y:S01]  /*2240*/  @P1 LDG.E.LTC128B.U16 R5, desc[UR36][R14.64] ;  /* 0x000000240e051981 */ /* 0x0000a2000c1e1520 */
[----:B------:R-:W-:Y:S01]  /*2250*/  LEA R10, P0, R106, UR4, 0x1 ;  /* 0x000000046a0a7c11 */ /* 0x000fe2000f8008ff */
[----:B------:R-:W-:Y:S01]  /*2260*/  IMAD.WIDE.U32 R6, R104, R112, R8 ;  /* 0x0000007068067225 */ /* 0x000fe200078e0008 */
[----:B------:R-:W-:Y:S03]  /*2270*/  BSSY B1, `(.L_x_34) ;  /* 0x0000012000017945 */ /* 0x000fe60003800000 */
[----:B------:R-:W-:Y:S02]  /*2280*/  IMAD.IADD R7, R111, 0x1, R7 ;  /* 0x000000016f077824 */ /* 0x000fe400078e0207 */
[----:B------:R-:W-:Y:S01]  /*2290*/  IMAD.WIDE.U32 R20, R101, R110, R6 ;  /* 0x0000006e65147225 */ /* 0x000fe200078e0006 */
[----:B0-----:R-:W-:-:S03]  /*22a0*/  SHF.L.U64.HI R15, R112, 0x3, R113 ;  /* 0x00000003700f7819 */ /* 0x001fc60000010271 */
[----:B------:R-:W-:Y:S01]  /*22b0*/  IMAD.IADD R7, R107, 0x1, R21 ;  /* 0x000000016b077824 */ /* 0x000fe200078e0215 */
[----:B------:R-:W-:Y:S01]  /*22c0*/  LEA R6, P4, R20, R114, 0x1 ;  /* 0x0000007214067211 */ /* 0x000fe200078808ff */
[----:B------:R-:W-:-:S03]  /*22d0*/  IMAD.SHL.U32 R14, R112, 0x8, RZ ;  /* 0x00000008700e7824 */ /* 0x000fc600078e00ff */
[----:B------:R-:W-:Y:S01]  /*22e0*/  LEA.HI.X R7, R20, R115, R7, 0x1, P4 ;  /* 0x0000007314077211 */ /* 0x000fe200020f0c07 */
[----:B--2---:R-:W-:-:S05]  /*22f0*/  HADD2.F32 R11, -RZ, R5.H0_H0 ;  /* 0x20000005ff0b7230 */ /* 0x004fca0000004100 */
[----:B------:R-:W-:-:S04]  /*2300*/  FMUL R11, R11, R90 ;  /* 0x0000005a0b0b7220 */ /* 0x000fc80000400000 */
[----:B------:R-:W-:Y:S01]  /*2310*/  FFMA R24, R24, R23, R11 ;  /* 0x0000001718187223 */ /* 0x000fe2000000000b */
[----:B------:R-:W-:Y:S02]  /*2320*/  LEA.HI.X R11, R106, UR5, R103, 0x1, P0 ;  /* 0x000000056a0b7c11 */ /* 0x000fe400080f0c67 */
[----:B------:R-:W-:Y:S02]  /*2330*/  ISETP.GT.AND P0, PT, R4, 0x1, PT ;  /* 0x000000010400780c */ /* 0x000fe40003f04270 */
[----:B------:R-:W-:Y:S02]  /*2340*/  F2FP.F16.F32.PACK_AB R24, RZ, R24 ;  /* 0x00000018ff18723e */ /* 0x000fe400000000ff */
[----:B------:R-:W-:-:S03]  /*2350*/  ISETP.GT.AND P3, PT, R3, RZ, P0 ;  /* 0x000000ff0300720c */ /* 0x000fc60000764270 */
[----:B------:R0:W-:Y:S10]  /*2360*/  @P1 STG.E.U16 desc[UR36][R10.64], R24 ;  /* 0x000000180a001986 */ /* 0x0001f4000c101524 */
[----:B------:R-:W-:Y:S05]  /*2370*/  @!P3 BRA `(.L_x_35) ;  /* 0x000000000004b947 */ /* 0x000fea0003800000 */
[----:B------:R1:W5:Y:S02]  /*2380*/  LDG.E.LTC128B.U16 R5, desc[UR36][R6.64+0x2] ;  /* 0x0000022406057981 */ /* 0x000364000c1e1520 */
.L_x_35:
[----:B------:R-:W-:Y:S05]  /*2390*/  BSYNC B1 ;  /* 0x0000000000017941 */ /* 0x000fea0003800000 */
.L_x_34:
[----:B-----5:R-:W-:Y:S01]  /*23a0*/  HADD2.F32 R103, -RZ, R5.H0_H0 ;  /* 0x20000005ff677230 */ /* 0x020fe20000004100 */
[----:B------:R-:W-:Y:S01]  /*23b0*/  ISETP.GT.AND P2, PT, R3, 0x8, P2 ;  /* 0x000000080300780c */ /* 0x000fe20001744270 */
[----:B------:R-:W-:Y:S01]  /*23c0*/  IMAD.WIDE.U32 R20, R104, R112, R14 ;  /* 0x0000007068147225 */ /* 0x000fe200078e000e */
[----:B0-----:R-:W-:-:S03]  /*23d0*/  PRMT R24, R5, 0x7610, R24 ;  /* 0x0000761005187816 */ /* 0x001fc60000000018 */
[----:B------:R-:W-:Y:S01]  /*23e0*/  FMUL R12, R103, R90 ;  /* 0x0000005a670c7220 */ /* 0x000fe20000400000 */
[----:B------:R-:W-:Y:S01]  /*23f0*/  IMAD.IADD R111, R111, 0x1, R21 ;  /* 0x000000016f6f7824 */ /* 0x000fe200078e0215 */
[----:B------:R-:W-:Y:S02]  /*2400*/  IADD3 R108, P1, R108, R20, RZ ;  /* 0x000000146c6c7210 */ /* 0x000fe40007f3e0ff */
[----:B------:R-:W-:-:S03]  /*2410*/  FFMA R12, R25, R23, R12 ;  /* 0x00000017190c7223 */ /* 0x000fc6000000000c */
[----:B------:R-:W-:Y:S01]  /*2420*/  IMAD.X R13, R111, 0x1, R13, P1 ;  /* 0x000000016f0d7824 */ /* 0x000fe200008e060d */
[C---:B------:R-:W-:Y:S02]  /*2430*/  LEA R14, P1, R108.reuse, R114, 0x1 ;  /* 0x000000726c0e7211 */ /* 0x040fe400078208ff */
[----:B------:R-:W-:Y:S02]  /*2440*/  F2FP.F16.F32.PACK_AB R12, RZ, R12 ;  /* 0x0000000cff0c723e */ /* 0x000fe400000000ff */
[----:B------:R-:W-:Y:S02]  /*2450*/  LEA.HI.X R15, R108, R115, R13, 0x1, P1 ;  /* 0x000000736c0f7211 */ /* 0x000fe400008f0c0d */
[----:B------:R-:W-:-:S05]  /*2460*/  PRMT R21, R12, 0x7610, R21 ;  /* 0x000076100c157816 */ /* 0x000fca0000000015 */
[----:B------:R0:W-:Y:S04]  /*2470*/  @P3 STG.E.U16 desc[UR36][R10.64+0x2], R21 ;  /* 0x000002150a003986 */ /* 0x0001e8000c101524 */
[----:B------:R-:W2:Y:S01]  /*2480*/  @P2 LDG.E.LTC128B.U16 R24, desc[UR36][R14.64] ;  /* 0x000000240e182981 */ /* 0x000ea2000c1e1520 */
[----:B------:R-:W-:Y:S01]  /*2490*/  IADD3 R20, P1, R8, R20, RZ ;  /* 0x0000001408147210 */ /* 0x000fe20007f3e0ff */
[----:B------:R-:W-:Y:S01]  /*24a0*/  BSSY B1, `(.L_x_36) ;  /* 0x0000011000017945 */ /* 0x000fe20003800000 */
[----:B------:R-:W-:Y:S02]  /*24b0*/  SHF.L.U64.HI R13, R91, 0x1, R92 ;  /* 0x000000015b0d7819 */ /* 0x000fe4000001025c */
[----:B------:R-:W-:Y:S01]  /*24c0*/  ISETP.GT.AND P0, PT, R3, 0x8, P0 ;  /* 0x000000080300780c */ /* 0x000fe20000704270 */
[----:B0-----:R-:W-:Y:S01]  /*24d0*/  IMAD.X R21, R9, 0x1, R111, P1 ;  /* 0x0000000109157824 */ /* 0x001fe200008e066f */
[----:B------:R-:W-:Y:S01]  /*24e0*/  LEA R12, P1, R91, R10, 0x1 ;  /* 0x0000000a5b0c7211 */ /* 0x000fe200078208ff */
[----:B------:R-:W-:-:S04]  /*24f0*/  IMAD.WIDE.U32 R20, R101, R110, R20 ;  /* 0x0000006e65147225 */ /* 0x000fc800078e0014 */
[----:B------:R-:W-:Y:S01]  /*2500*/  IMAD.X R13, R13, 0x1, R11, P1 ;  /* 0x000000010d0d7824 */ /* 0x000fe200008e060b */
[----:B------:R-:W-:Y:S01]  /*2510*/  LEA R8, P3, R20, R114, 0x1 ;  /* 0x0000007214087211 */ /* 0x000fe200078608ff */
[----:B------:R-:W-:-:S05]  /*2520*/  IMAD.IADD R9, R107, 0x1, R21 ;  /* 0x000000016b097824 */ /* 0x000fca00078e0215 */
[----:B------:R-:W-:Y:S01]  /*2530*/  LEA.HI.X R9, R20, R115, R9, 0x1, P3 ;  /* 0x0000007314097211 */ /* 0x000fe200018f0c09 */
[----:B--2---:R-:W-:-:S05]  /*2540*/  HADD2.F32 R5, -RZ, R24.H0_H0 ;  /* 0x20000018ff057230 */ /* 0x004fca0000004100 */
[----:B------:R-:W-:-:S04]  /*2550*/  FMUL R5, R5, R90 ;  /* 0x0000005a05057220 */ /* 0x000fc80000400000 */
[----:B------:R-:W-:-:S05]  /*2560*/  FFMA R5, R26, R23, R5 ;  /* 0x000000171a057223 */ /* 0x000fca0000000005 */
[----:B------:R-:W-:-:S05]  /*2570*/  F2FP.F16.F32.PACK_AB R5, RZ, R5 ;  /* 0x00000005ff05723e */ /* 0x000fca00000000ff */
[----:B------:R0:W-:Y:S01]  /*2580*/  @P2 STG.E.U16 desc[UR36][R12.64], R5 ;  /* 0x000000050c002986 */ /* 0x0001e2000c101524 */
[----:B------:R-:W-:Y:S05]  /*2590*/  @!P0 BRA `(.L_x_37) ;  /* 0x0000000000048947 */ /* 0x000fea0003800000 */
[----:B------:R2:W5:Y:S02]  /*25a0*/  LDG.E.LTC128B.U16 R24, desc[UR36][R8.64+0x2] ;  /* 0x0000022408187981 */ /* 0x000564000c1e1520 */
.L_x_37:
[----:B------:R-:W-:Y:S05]  /*25b0*/  BSYNC B1 ;  /* 0x0000000000017941 */ /* 0x000fea0003800000 */
.L_x_36:
[----:B0----5:R-:W-:Y:S01]  /*25c0*/  HADD2.F32 R5, -RZ, R24.H0_H0 ;  /* 0x20000018ff057230 */ /* 0x021fe20000004100 */
[----:B------:R-:W-:Y:S01]  /*25d0*/  ISETP.GT.AND P1, PT, R4, 0x8, PT ;  /* 0x000000080400780c */ /* 0x000fe20003f24270 */
[----:B------:R-:W-:Y:S03]  /*25e0*/  BSSY B1, `(.L_x_38) ;  /* 0x0000008000017945 */ /* 0x000fe60003800000 */
[----:B------:R-:W-:Y:S01]  /*25f0*/  FMUL R14, R5, R90 ;  /* 0x0000005a050e7220 */ /* 0x000fe20000400000 */
[----:B------:R-:W-:-:S03]  /*2600*/  ISETP.GT.AND P2, PT, R3, RZ, P1 ;  /* 0x000000ff0300720c */ /* 0x000fc60000f44270 */
[----:B------:R-:W-:-:S05]  /*2610*/  FFMA R14, R27, R23, R14 ;  /* 0x000000171b0e7223 */ /* 0x000fca000000000e */
[----:B------:R-:W-:-:S05]  /*2620*/  F2FP.F16.F32.PACK_AB R14, RZ, R14 ;  /* 0x0000000eff0e723e */ /* 0x000fca00000000ff */
[----:B------:R0:W-:Y:S01]  /*2630*/  @P0 STG.E.U16 desc[UR36][R12.64+0x2], R14 ;  /* 0x0000020e0c000986 */ /* 0x0001e2000c101524 */
[----:B------:R-:W-:Y:S05]  /*2640*/  @!P2 BRA `(.L_x_39) ;  /* 0x000000000004a947 */ /* 0x000fea0003800000 */
[----:B------:R3:W5:Y:S02]  /*2650*/  LDG.E.LTC128B.U16 R24, desc[UR36][R6.64+0x10] ;  /* 0x0000102406187981 */ /* 0x000764000c1e1520 */
.L_x_39:
[----:B------:R-:W-:Y:S05]  /*2660*/  BSYNC B1 ;  /* 0x0000000000017941 */ /* 0x000fea0003800000 */
.L_x_38:
[----:B-----5:R-:W-:Y:S01]  /*2670*/  HADD2.F32 R5, -RZ, R24.H0_H0 ;  /* 0x20000018ff057230 */ /* 0x020fe20000004100 */
        /* <DEDUP_REMOVED lines=9> */
.L_x_41:
[----:B------:R-:W-:Y:S05]  /*2710*/  BSYNC B1 ;  /* 0x0000000000017941 */ /* 0x000fea0003800000 */
.L_x_40:
[----:B----45:R-:W-:Y:S01]  /*2720*/  HADD2.F32 R5, -RZ, R24.H0_H0 ;  /* 0x20000018ff057230 */ /* 0x030fe20000004100 */
[----:B------:R-:W-:Y:S01]  /*2730*/  ISETP.GT.AND P1, PT, R3, 0x8, P1 ;  /* 0x000000080300780c */ /* 0x000fe20000f24270 */
[----:B------:R-:W-:Y:S03]  /*2740*/  BSSY B1, `(.L_x_42) ;  /* 0x0000007000017945 */ /* 0x000fe60003800000 */
[----:B0-----:R-:W-:-:S04]  /*2750*/  FMUL R14, R5, R90 ;  /* 0x0000005a050e7220 */ /* 0x001fc80000400000 */
[----:B------:R-:W-:-:S05]  /*2760*/  FFMA R14, R29, R23, R14 ;  /* 0x000000171d0e7223 */ /* 0x000fca000000000e */
[----:B------:R-:W-:-:S05]  /*2770*/  F2FP.F16.F32.PACK_AB R14, RZ, R14 ;  /* 0x0000000eff0e723e */ /* 0x000fca00000000ff */
[----:B------:R0:W-:Y:S01]  /*2780*/  @P3 STG.E.U16 desc[UR36][R10.64+0x12], R14 ;  /* 0x0000120e0a003986 */ /* 0x0001e2000c101524 */
[----:B------:R-:W-:Y:S05]  /*2790*/  @!P1 BRA `(.L_x_43) ;  /* 0x0000000000049947 */ /* 0x000fea0003800000 */
[----:B------:R4:W5:Y:S02]  /*27a0*/  LDG.E.LTC128B.U16 R24, desc[UR36][R8.64+0x10] ;  /* 0x0000102408187981 */ /* 0x000964000c1e1520 */
.L_x_43:
[----:B------:R-:W-:Y:S05]  /*27b0*/  BSYNC B1 ;  /* 0x0000000000017941 */ /* 0x000fea0003800000 */
.L_x_42:
[----:B-----5:R-:W-:Y:S01]  /*27c0*/  HADD2.F32 R5, -RZ, R24.H0_H0 ;  /* 0x20000018ff057230 */ /* 0x020fe20000004100 */
[----:B------:R-:W-:Y:S01]  /*27d0*/  ISETP.GT.AND P0, PT, R3, 0x8, P0 ;  /* 0x000000080300780c */ /* 0x000fe20000704270 */
[----:B------:R-:W-:Y:S03]  /*27e0*/  BSSY B1, `(.L_x_44) ;  /* 0x0000007000017945 */ /* 0x000fe60003800000 */
[----:B------:R-:W-:-:S04]  /*27f0*/  FMUL R5, R5, R90 ;  /* 0x0000005a05057220 */ /* 0x000fc80000400000 */
[----:B------:R-:W-:-:S05]  /*2800*/  FFMA R5, R30, R23, R5 ;  /* 0x000000171e057223 */ /* 0x000fca0000000005 */
[----:B------:R-:W-:-:S05]  /*2810*/  F2FP.F16.F32.PACK_AB R5, RZ, R5 ;  /* 0x00000005ff05723e */ /* 0x000fca00000000ff */
[----:B------:R0:W-:Y:S01]  /*2820*/  @P1 STG.E.U16 desc[UR36][R12.64+0x10], R5 ;  /* 0x000010050c001986 */ /* 0x0001e2000c101524 */
[----:B------:R-:W-:Y:S05]  /*2830*/  @!P0 BRA `(.L_x_45) ;  /* 0x0000000000048947 */ /* 0x000fea0003800000 */
[----:B------:R0:W5:Y:S02]  /*2840*/  LDG.E.LTC128B.U16 R24, desc[UR36][R8.64+0x12] ;  /* 0x0000122408187981 */ /* 0x000164000c1e1520 */
.L_x_45:
[----:B------:R-:W-:Y:S05]  /*2850*/  BSYNC B1 ;  /* 0x0000000000017941 */ /* 0x000fea0003800000 */
.L_x_44:
        /* <DEDUP_REMOVED lines=10> */
.L_x_47:
[----:B------:R-:W-:Y:S05]  /*2900*/  BSYNC B1 ;  /* 0x0000000000017941 */ /* 0x000fea0003800000 */
.L_x_46:
        /* <DEDUP_REMOVED lines=10> */
.L_x_49:
[----:B------:R-:W-:Y:S05]  /*29b0*/  BSYNC B1 ;  /* 0x0000000000017941 */ /* 0x000fea0003800000 */
.L_x_48:
[----:B0----5:R-:W-:Y:S01]  /*29c0*/  HADD2.F32 R5, -RZ, R24.H0_H0 ;  /* 0x20000018ff057230 */ /* 0x021fe20000004100 */
        /* <DEDUP_REMOVED lines=8> */
.L_x_51:
[----:B------:R-:W-:Y:S05]  /*2a50*/  BSYNC B1 ;  /* 0x0000000000017941 */ /* 0x000fea0003800000 */
.L_x_50:
        /* <DEDUP_REMOVED lines=9> */
.L_x_53:
[----:B------:R-:W-:Y:S05]  /*2af0*/  BSYNC B1 ;  /* 0x0000000000017941 */ /* 0x000fea0003800000 */
.L_x_52:
        /* <DEDUP_REMOVED lines=10> */
.L_x_55:
[----:B------:R-:W-:Y:S05]  /*2ba0*/  BSYNC B1 ;  /* 0x0000000000017941 */ /* 0x000fea0003800000 */
.L_x_54:
        /* <DEDUP_REMOVED lines=10> */
.L_x_57:
[----:B------:R-:W-:Y:S05]  /*2c50*/  BSYNC B1 ;  /* 0x0000000000017941 */ /* 0x000fea0003800000 */
.L_x_56:
        /* <DEDUP_REMOVED lines=9> */
.L_x_59:
[----:B------:R-:W-:Y:S05]  /*2cf0*/  BSYNC B1 ;  /* 0x0000000000017941 */ /* 0x000fea0003800000 */
.L_x_58:
        /* <DEDUP_REMOVED lines=9> */
.L_x_61:
[----:B------:R-:W-:Y:S05]  /*2d90*/  BSYNC B1 ;  /* 0x0000000000017941 */ /* 0x000fea0003800000 */
.L_x_60:
        /* <DEDUP_REMOVED lines=10> */
.L_x_63:
[----:B------:R-:W-:Y:S05]  /*2e40*/  BSYNC B1 ;  /* 0x0000000000017941 */ /* 0x000fea0003800000 */
.L_x_62:
        /* <DEDUP_REMOVED lines=10> */
.L_x_65:
[----:B------:R-:W-:Y:S05]  /*2ef0*/  BSYNC B1 ;  /* 0x0000000000017941 */ /* 0x000fea0003800000 */
.L_x_64:
        /* <DEDUP_REMOVED lines=9> */
.L_x_67:
[----:B------:R-:W-:Y:S05]  /*2f90*/  BSYNC B1 ;  /* 0x0000000000017941 */ /* 0x000fea0003800000 */
.L_x_66:
        /* <DEDUP_REMOVED lines=9> */
.L_x_69:
[----:B------:R-:W-:Y:S05]  /*3030*/  BSYNC B1 ;  /* 0x0000000000017941 */ /* 0x000fea0003800000 */
.L_x_68:
        /* <DEDUP_REMOVED lines=10> */
.L_x_71:
[----:B------:R-:W-:Y:S05]  /*30e0*/  BSYNC B1 ;  /* 0x0000000000017941 */ /* 0x000fea0003800000 */
.L_x_70:
        /* <DEDUP_REMOVED lines=10> */
.L_x_73:
[----:B------:R-:W-:Y:S05]  /*3190*/  BSYNC B1 ;  /* 0x0000000000017941 */ /* 0x000fea0003800000 */
.L_x_72:
        /* <DEDUP_REMOVED lines=9> */
.L_x_75:
[----:B------:R-:W-:Y:S05]  /*3230*/  BSYNC B1 ;  /* 0x0000000000017941 */ /* 0x000fea0003800000 */
.L_x_74:
        /* <DEDUP_REMOVED lines=9> */
.L_x_77:
[----:B------:R-:W-:Y:S05]  /*32d0*/  BSYNC B1 ;  /* 0x0000000000017941 */ /* 0x000fea0003800000 */
.L_x_76:
        /* <DEDUP_REMOVED lines=10> */
.L_x_79:
[----:B------:R-:W-:Y:S05]  /*3380*/  BSYNC B1 ;  /* 0x0000000000017941 */ /* 0x000fea0003800000 */
.L_x_78:
        /* <DEDUP_REMOVED lines=10> */
.L_x_81:
[----:B------:R-:W-:Y:S05]  /*3430*/  BSYNC B1 ;  /* 0x0000000000017941 */ /* 0x000fea0003800000 */
.L_x_80:
        /* <DEDUP_REMOVED lines=9> */
.L_x_83:
[----:B------:R-:W-:Y:S05]  /*34d0*/  BSYNC B1 ;  /* 0x0000000000017941 */ /* 0x000fea0003800000 */
.L_x_82:
        /* <DEDUP_REMOVED lines=9> */
.L_x_85:
[----:B------:R-:W-:Y:S05]  /*3570*/  BSYNC B1 ;  /* 0x0000000000017941 */ /* 0x000fea0003800000 */
.L_x_84:
        /* <DEDUP_REMOVED lines=10> */
.L_x_87:
[----:B------:R-:W-:Y:S05]  /*3620*/  BSYNC B1 ;  /* 0x0000000000017941 */ /* 0x000fea0003800000 */
.L_x_86:
        /* <DEDUP_REMOVED lines=10> */
.L_x_89:
[----:B------:R-:W-:Y:S05]  /*36d0*/  BSYNC B1 ;  /* 0x0000000000017941 */ /* 0x000fea0003800000 */
.L_x_88:
        /* <DEDUP_REMOVED lines=9> */
.L_x_91:
[----:B------:R-:W-:Y:S05]  /*3770*/  BSYNC B1 ;  /* 0x0000000000017941 */ /* 0x000fea0003800000 */
.L_x_90:
        /* <DEDUP_REMOVED lines=9> */
.L_x_93:
[----:B------:R-:W-:Y:S05]  /*3810*/  BSYNC B1 ;  /* 0x0000000000017941 */ /* 0x000fea0003800000 */
.L_x_92:
        /* <DEDUP_REMOVED lines=10> */
.L_x_95:
[----:B------:R-:W-:Y:S05]  /*38c0*/  BSYNC B1 ;  /* 0x0000000000017941 */ /* 0x000fea0003800000 */
.L_x_94:
        /* <DEDUP_REMOVED lines=10> */
.L_x_97:
[----:B------:R-:W-:Y:S05]  /*3970*/  BSYNC B1 ;  /* 0x0000000000017941 */ /* 0x000fea0003800000 */
.L_x_96:
        /* <DEDUP_REMOVED lines=9> */
.L_x_99:
[----:B------:R-:W-:Y:S05]  /*3a10*/  BSYNC B1 ;  /* 0x0000000000017941 */ /* 0x000fea0003800000 */
.L_x_98:
        /* <DEDUP_REMOVED lines=9> */
.L_x_101:
[----:B------:R-:W-:Y:S05]  /*3ab0*/  BSYNC B1 ;  /* 0x0000000000017941 */ /* 0x000fea0003800000 */
.L_x_100:
        /* <DEDUP_REMOVED lines=10> */
.L_x_103:
[----:B------:R-:W-:Y:S05]  /*3b60*/  BSYNC B1 ;  /* 0x0000000000017941 */ /* 0x000fea0003800000 */
.L_x_102:
        /* <DEDUP_REMOVED lines=10> */
.L_x_105:
[----:B------:R-:W-:Y:S05]  /*3c10*/  BSYNC B1 ;  /* 0x0000000000017941 */ /* 0x000fea0003800000 */
.L_x_104:
        /* <DEDUP_REMOVED lines=9> */
.L_x_107:
[----:B------:R-:W-:Y:S05]  /*3cb0*/  BSYNC B1 ;  /* 0x0000000000017941 */ /* 0x000fea0003800000 */
.L_x_106:
        /* <DEDUP_REMOVED lines=9> */
.L_x_109:
[----:B------:R-:W-:Y:S05]  /*3d50*/  BSYNC B1 ;  /* 0x0000000000017941 */ /* 0x000fea0003800000 */
.L_x_108:
        /* <DEDUP_REMOVED lines=10> */
.L_x_111:
[----:B------:R-:W-:Y:S05]  /*3e00*/  BSYNC B1 ;  /* 0x0000000000017941 */ /* 0x000fea0003800000 */
.L_x_110:
        /* <DEDUP_REMOVED lines=10> */
.L_x_113:
[----:B------:R-:W-:Y:S05]  /*3eb0*/  BSYNC B1 ;  /* 0x0000000000017941 */ /* 0x000fea0003800000 */
.L_x_112:
        /* <DEDUP_REMOVED lines=9> */
.L_x_115:
[----:B------:R-:W-:Y:S05]  /*3f50*/  BSYNC B1 ;  /* 0x0000000000017941 */ /* 0x000fea0003800000 */
.L_x_114:
        /* <DEDUP_REMOVED lines=9> */
.L_x_117:
[----:B------:R-:W-:Y:S05]  /*3ff0*/  BSYNC B1 ;  /* 0x0000000000017941 */ /* 0x000fea0003800000 */
.L_x_116:
        /* <DEDUP_REMOVED lines=10> */
.L_x_119:
[----:B------:R-:W-:Y:S05]  /*40a0*/  BSYNC B1 ;  /* 0x0000000000017941 */ /* 0x000fea0003800000 */
.L_x_118:
        /* <DEDUP_REMOVED lines=10> */
.L_x_121:
[----:B------:R-:W-:Y:S05]  /*4150*/  BSYNC B1 ;  /* 0x0000000000017941 */ /* 0x000fea0003800000 */
.L_x_120:
        /* <DEDUP_REMOVED lines=9> */
.L_x_123:
[----:B------:R-:W-:Y:S05]  /*41f0*/  BSYNC B1 ;  /* 0x0000000000017941 */ /* 0x000fea0003800000 */
.L_x_122:
        /* <DEDUP_REMOVED lines=9> */
.L_x_125:
[----:B------:R-:W-:Y:S05]  /*4290*/  BSYNC B1 ;  /* 0x0000000000017941 */ /* 0x000fea0003800000 */
.L_x_124:
        /* <DEDUP_REMOVED lines=10> */
.L_x_127:
[----:B------:R-:W-:Y:S05]  /*4340*/  BSYNC B1 ;  /* 0x0000000000017941 */ /* 0x000fea0003800000 */
.L_x_126:
        /* <DEDUP_REMOVED lines=10> */
.L_x_129:
[----:B------:R-:W-:Y:S05]  /*43f0*/  BSYNC B1 ;  /* 0x0000000000017941 */ /* 0x000fea0003800000 */
.L_x_128:
        /* <DEDUP_REMOVED lines=9> */
.L_x_131:
[----:B------:R-:W-:Y:S05]  /*4490*/  BSYNC B1 ;  /* 0x0000000000017941 */ /* 0x000fea0003800000 */
.L_x_130:
        /* <DEDUP_REMOVED lines=9> */
.L_x_133:
[----:B------:R-:W-:Y:S05]  /*4530*/  BSYNC B1 ;  /* 0x0000000000017941 */ /* 0x000fea0003800000 */
.L_x_132:
        /* <DEDUP_REMOVED lines=10> */
.L_x_135:
[----:B------:R-:W-:Y:S05]  /*45e0*/  BSYNC B1 ;  /* 0x0000000000017941 */ /* 0x000fea0003800000 */
.L_x_134:
        /* <DEDUP_REMOVED lines=10> */
.L_x_137:
[----:B------:R-:W-:Y:S05]  /*4690*/  BSYNC B1 ;  /* 0x0000000000017941 */ /* 0x000fea0003800000 */
.L_x_136:
        /* <DEDUP_REMOVED lines=9> */
.L_x_139:
[----:B------:R-:W-:Y:S05]  /*4730*/  BSYNC B1 ;  /* 0x0000000000017941 */ /* 0x000fea0003800000 */
.L_x_138:
        /* <DEDUP_REMOVED lines=9> */
.L_x_141:
[----:B------:R-:W-:Y:S05]  /*47d0*/  BSYNC B1 ;  /* 0x0000000000017941 */ /* 0x000fea0003800000 */
.L_x_140:
        /* <DEDUP_REMOVED lines=10> */
.L_x_143:
[----:B------:R-:W-:Y:S05]  /*4880*/  BSYNC B1 ;  /* 0x0000000000017941 */ /* 0x000fea0003800000 */
.L_x_142:
        /* <DEDUP_REMOVED lines=10> */
.L_x_145:
[----:B------:R-:W-:Y:S05]  /*4930*/  BSYNC B1 ;  /* 0x0000000000017941 */ /* 0x000fea0003800000 */
.L_x_144:
        /* <DEDUP_REMOVED lines=9> */
.L_x_147:
[----:B------:R-:W-:Y:S05]  /*49d0*/  BSYNC B1 ;  /* 0x0000000000017941 */ /* 0x000fea0003800000 */
.L_x_146:
        /* <DEDUP_REMOVED lines=9> */
.L_x_149:
[----:B------:R-:W-:Y:S05]  /*4a70*/  BSYNC B1 ;  /* 0x0000000000017941 */ /* 0x000fea0003800000 */
.L_x_148:
        /* <DEDUP_REMOVED lines=10> */
.L_x_151:
[----:B------:R-:W-:Y:S05]  /*4b20*/  BSYNC B1 ;  /* 0x0000000000017941 */ /* 0x000fea0003800000 */
.L_x_150:
[----:B-----5:R-:W-:Y:S01]  /*4b30*/  HADD2.F32 R5, -RZ, R24.H0_H0 ;  /* 0x20000018ff057230 */ /* 0x020fe20000004100 */
[----:B------:R-:W-:Y:S01]  /*4b40*/  ISETP.GT.AND P0, PT, R4, 0x79, PT ;  /* 0x000000790400780c */ /* 0x000fe20003f04270 */
[----:B------:R-:W-:Y:S01]  /*4b50*/  @P2 IMAD.MOV.U32 R4, RZ, RZ, R10 ;  /* 0x000000ffff042224 */ /* 0x000fe200078e000a */
[----:B------:R-:W-:Y:S02]  /*4b60*/  BSSY B1, `(.L_x_152) ;  /* 0x000000a000017945 */ /* 0x000fe40003800000 */
[----:B------:R-:W-:Y:S01]  /*4b70*/  FMUL R5, R5, R90 ;  /* 0x0000005a05057220 */ /* 0x000fe20000400000 */
[----:B------:R-:W-:-:S03]  /*4b80*/  ISETP.GT.AND P3, PT, R3, RZ, P0 ;  /* 0x000000ff0300720c */ /* 0x000fc60000764270 */
[----:B------:R-:W-:-:S05]  /*4b90*/  FFMA R5, R84, R23, R5 ;  /* 0x0000001754057223 */ /* 0x000fca0000000005 */
[----:B------:R-:W-:-:S04]  /*4ba0*/  F2FP.F16.F32.PACK_AB R5, RZ, R5 ;  /* 0x00000005ff05723e */ /* 0x000fc800000000ff */
[----:B0-----:R-:W-:Y:S01]  /*4bb0*/  PRMT R14, R5, 0x7610, R14 ;  /* 0x00007610050e7816 */ /* 0x001fe2000000000e */
[----:B------:R-:W-:-:S05]  /*4bc0*/  @P2 IMAD.MOV.U32 R5, RZ, RZ, R11 ;  /* 0x000000ffff052224 */ /* 0x000fca00078e000b */
[----:B------:R0:W-:Y:S01]  /*4bd0*/  @P2 STG.E.U16 desc[UR36][R4.64+0xf0], R14 ;  /* 0x0000f00e04002986 */ /* 0x0001e2000c101524 */
[----:B------:R-:W-:Y:S05]  /*4be0*/  @!P3 BRA `(.L_x_153) ;  /* 0x000000000004b947 */ /* 0x000fea0003800000 */
[----:B------:R0:W5:Y:S02]  /*4bf0*/  LDG.E.LTC128B.U16 R24, desc[UR36][R6.64+0xf2] ;  /* 0x0000f22406187981 */ /* 0x000164000c1e1520 */
.L_x_153:
[----:B------:R-:W-:Y:S05]  /*4c00*/  BSYNC B1 ;  /* 0x0000000000017941 */ /* 0x000fea0003800000 */
.L_x_152:
        /* <DEDUP_REMOVED lines=9> */
.L_x_155:
[----:B------:R-:W-:Y:S05]  /*4ca0*/  BSYNC B1 ;  /* 0x0000000000017941 */ /* 0x000fea0003800000 */
.L_x_154:
[----:B-----5:R-:W-:Y:S01]  /*4cb0*/  HADD2.F32 R5, -RZ, R24.H0_H0 ;  /* 0x20000018ff057230 */ /* 0x020fe20000004100 */
[----:B------:R-:W-:Y:S01]  /*4cc0*/  ISETP.GT.AND P0, PT, R3, 0x8, P0 ;  /* 0x000000080300780c */ /* 0x000fe20000704270 */
[----:B0-----:R-:W-:Y:S01]  /*4cd0*/  @P1 IMAD.MOV.U32 R4, RZ, RZ, R12 ;  /* 0x000000ffff041224 */ /* 0x001fe200078e000c */
[----:B------:R-:W-:Y:S02]  /*4ce0*/  BSSY B1, `(.L_x_156) ;  /* 0x0000009000017945 */ /* 0x000fe40003800000 */
[----:B------:R-:W-:-:S04]  /*4cf0*/  FMUL R5, R5, R90 ;  /* 0x0000005a05057220 */ /* 0x000fc80000400000 */
[----:B------:R-:W-:-:S05]  /*4d00*/  FFMA R5, R86, R23, R5 ;  /* 0x0000001756057223 */ /* 0x000fca0000000005 */
[----:B------:R-:W-:-:S04]  /*4d10*/  F2FP.F16.F32.PACK_AB R5, RZ, R5 ;  /* 0x00000005ff05723e */ /* 0x000fc800000000ff */
[----:B-1-3--:R-:W-:Y:S01]  /*4d20*/  PRMT R6, R5, 0x7610, R6 ;  /* 0x0000761005067816 */ /* 0x00afe20000000006 */
[----:B------:R-:W-:-:S05]  /*4d30*/  @P1 IMAD.MOV.U32 R5, RZ, RZ, R13 ;  /* 0x000000ffff051224 */ /* 0x000fca00078e000d */
[----:B------:R0:W-:Y:S01]  /*4d40*/  @P1 STG.E.U16 desc[UR36][R4.64+0xf0], R6 ;  /* 0x0000f00604001986 */ /* 0x0001e2000c101524 */
[----:B------:R-:W-:Y:S05]  /*4d50*/  @!P0 BRA `(.L_x_157) ;  /* 0x0000000000048947 */ /* 0x000fea0003800000 */
[----:B------:R1:W5:Y:S02]  /*4d60*/  LDG.E.LTC128B.U16 R24, desc[UR36][R8.64+0xf2] ;  /* 0x0000f22408187981 */ /* 0x000364000c1e1520 */
.L_x_157:
[----:B------:R-:W-:Y:S05]  /*4d70*/  BSYNC B1 ;  /* 0x0000000000017941 */ /* 0x000fea0003800000 */
.L_x_156:
[----:B------:R-:W-:Y:S05]  /*4d80*/  @!P0 BRA `(.L_x_158) ;  /* 0x0000001000e88947 */ /* 0x000fea0003800000 */
[----:B-----5:R-:W-:-:S05]  /*4d90*/  HADD2.F32 R3, -RZ, R24.H0_H0 ;  /* 0x20000018ff037230 */ /* 0x020fca0000004100 */
[----:B0-----:R-:W-:-:S04]  /*4da0*/  FMUL R4, R3, R90 ;  /* 0x0000005a03047220 */ /* 0x001fc80000400000 */
[----:B------:R-:W-:-:S05]  /*4db0*/  FFMA R4, R87, R23, R4 ;  /* 0x0000001757047223 */ /* 0x000fca0000000004 */
[----:B------:R-:W-:-:S05]  /*4dc0*/  F2FP.F16.F32.PACK_AB R4, RZ, R4 ;  /* 0x00000004ff04723e */ /* 0x000fca00000000ff */
[----:B------:R3:W-:Y:S01]  /*4dd0*/  STG.E.U16 desc[UR36][R12.64+0xf2], R4 ;  /* 0x0000f2040c007986 */ /* 0x0007e2000c101524 */
[----:B------:R-:W-:Y:S05]  /*4de0*/  BRA `(.L_x_158) ;  /* 0x0000001000d07947 */ /* 0x000fea0003800000 */
.L_x_33:
[----:B------:R-:W-:Y:S01]  /*4df0*/  ISETP.GT.AND P3, PT, R4, 0x1, PT ;  /* 0x000000010400780c */ /* 0x000fe20003f64270 */
[----:B------:R-:W-:Y:S01]  /*4e00*/  ULDC.64 UR4, c[0x0][0x5c0] ;  /* 0x0001700000047ab9 */ /* 0x000fe20000000a00 */
[-C--:B------:R-:W-:Y:S01]  /*4e10*/  FMUL R24, R24, R23.reuse ;  /* 0x0000001718187220 */ /* 0x080fe20000400000 */
[----:B------:R-:W-:Y:S01]  /*4e20*/  LEA R6, P4, R106, UR4, 0x1 ;  /* 0x000000046a067c11 */ /* 0x000fe2000f8808ff */
[-C--:B------:R-:W-:Y:S01]  /*4e30*/  FMUL R25, R25, R23.reuse ;  /* 0x0000001719197220 */ /* 0x080fe20000400000 */
[----:B------:R-:W-:Y:S01]  /*4e40*/  ISETP.GT.AND P0, PT, R3, RZ, P3 ;  /* 0x000000ff0300720c */ /* 0x000fe20001f04270 */
[-C--:B------:R-:W-:Y:S01]  /*4e50*/  FMUL R26, R26, R23.reuse ;  /* 0x000000171a1a7220 */ /* 0x080fe20000400000 */
[----:B------:R-:W-:Y:S01]  /*4e60*/  F2FP.F16.F32.PACK_AB R24, RZ, R24 ;  /* 0x00000018ff18723e */ /* 0x000fe200000000ff */
[-C--:B------:R-:W-:Y:S01]  /*4e70*/  FMUL R27, R27, R23.reuse ;  /* 0x000000171b1b7220 */ /* 0x080fe20000400000 */
[----:B------:R-:W-:Y:S01]  /*4e80*/  LEA.HI.X R7, R106, UR5, R103, 0x1, P4 ;  /* 0x000000056a077c11 */ /* 0x000fe2000a0f0c67 */
[----:B------:R-:W-:Y:S01]  /*4e90*/  FMUL R28, R28, R23 ;  /* 0x000000171c1c7220 */ /* 0x000fe20000400000 */
[----:B------:R-:W-:Y:S01]  /*4ea0*/  F2FP.F16.F32.PACK_AB R25, RZ, R25 ;  /* 0x00000019ff19723e */ /* 0x000fe200000000ff */
[-C--:B------:R-:W-:Y:S01]  /*4eb0*/  FMUL R29, R29, R23.reuse ;  /* 0x000000171d1d7220 */ /* 0x080fe20000400000 */
[----:B------:R-:W-:Y:S01]  /*4ec0*/  ISETP.GT.AND P2, PT, R3, 0x8, P2 ;  /* 0x000000080300780c */ /* 0x000fe20001744270 */
[----:B------:R-:W-:Y:S01]  /*4ed0*/  @P1 STG.E.U16 desc[UR36][R6.64], R24 ;  /* 0x0000001806001986 */ /* 0x000fe2000c101524 */
[----:B------:R-:W-:Y:S01]  /*4ee0*/  ISETP.GT.AND P1, PT, R4, 0x8, PT ;  /* 0x000000080400780c */ /* 0x000fe20003f24270 */
[-C--:B------:R-:W-:Y:S01]  /*4ef0*/  FMUL R30, R30, R23.reuse ;  /* 0x000000171e1e7220 */ /* 0x080fe20000400000 */
[C---:B------:R-:W-:Y:S01]  /*4f00*/  SHF.L.U64.HI R5, R91.reuse, 0x1, R92 ;  /* 0x000000015b057819 */ /* 0x040fe2000001025c */
[----:B------:R-:W-:Y:S01]  /*4f10*/  @P0 STG.E.U16 desc[UR36][R6.64+0x2], R25 ;  /* 0x0000021906000986 */ /* 0x000fe2000c101524 */
[----:B------:R-:W-:Y:S01]  /*4f20*/  LEA R8, P5, R91, R6, 0x1 ;  /* 0x000000065b087211 */ /* 0x000fe200078a08ff */
[-C--:B------:R-:W-:Y:S01]  /*4f30*/  FMUL R31, R31, R23.reuse ;  /* 0x000000171f1f7220 */ /* 0x080fe20000400000 */
[----:B------:R-:W-:Y:S01]  /*4f40*/  ISETP.GT.AND P3, PT, R3, 0x8, P3 ;  /* 0x000000080300780c */ /* 0x000fe20001f64270 */
[-C--:B------:R-:W-:Y:S01]  /*4f50*/  FMUL R32, R32, R23.reuse ;  /* 0x0000001720207220 */ /* 0x080fe20000400000 */
[----:B------:R-:W-:Y:S01]  /*4f60*/  ISETP.GT.AND P0, PT, R4, 0x9, PT ;  /* 0x000000090400780c */ /* 0x000fe20003f04270 */
[----:B------:R-:W-:Y:S01]  /*4f70*/  IMAD.X R9, R5, 0x1, R7, P5 ;  /* 0x0000000105097824 */ /* 0x000fe200028e0607 */
[----:B------:R-:W-:Y:S01]  /*4f80*/  ISETP.GT.AND P4, PT, R3, RZ, P1 ;  /* 0x000000ff0300720c */ /* 0x000fe20000f84270 */
[-C--:B------:R-:W-:Y:S01]  /*4f90*/  FMUL R33, R33, R23.reuse ;  /* 0x0000001721217220 */ /* 0x080fe20000400000 */
[----:B------:R-:W-:Y:S01]  /*4fa0*/  F2FP.F16.F32.PACK_AB R26, RZ, R26 ;  /* 0x0000001aff1a723e */ /* 0x000fe200000000ff */
[-C--:B------:R-:W-:Y:S01]  /*4fb0*/  FMUL R34, R34, R23.reuse ;  /* 0x0000001722227220 */ /* 0x080fe20000400000 */
[----:B------:R-:W-:Y:S01]  /*4fc0*/  ISETP.GT.AND P5, PT, R3, RZ, P0 ;  /* 0x000000ff0300720c */ /* 0x000fe200007a4270 */
[----:B------:R-:W-:Y:S01]  /*4fd0*/  FMUL R35, R35, R23 ;  /* 0x0000001723237220 */ /* 0x000fe20000400000 */
[----:B------:R-:W-:Y:S01]  /*4fe0*/  F2FP.F16.F32.PACK_AB R27, RZ, R27 ;  /* 0x0000001bff1b723e */ /* 0x000fe200000000ff */
[----:B------:R-:W-:Y:S01]  /*4ff0*/  @P2 STG.E.U16 desc[UR36][R8.64], R26 ;  /* 0x0000001a08002986 */ /* 0x000fe2000c101524 */
[----:B------:R-:W-:Y:S01]  /*5000*/  F2FP.F16.F32.PACK_AB R28, RZ, R28 ;  /* 0x0000001cff1c723e */ /* 0x000fe200000000ff */
[-C--:B------:R-:W-:Y:S01]  /*5010*/  FMUL R36, R36, R23.reuse ;  /* 0x0000001724247220 */ /* 0x080fe20000400000 */
[----:B------:R-:W-:Y:S01]  /*5020*/  ISETP.GT.AND P2, PT, R3, 0x8, P1 ;  /* 0x000000080300780c */ /* 0x000fe20000f44270 */
[----:B------:R-:W-:Y:S01]  /*5030*/  @P3 STG.E.U16 desc[UR36][R8.64+0x2], R27 ;  /* 0x0000021b08003986 */ /* 0x000fe2000c101524 */
[----:B------:R-:W-:Y:S01]  /*5040*/  ISETP.GT.AND P1, PT, R4, 0x10, PT ;  /* 0x000000100400780c */ /* 0x000fe20003f24270 */
[----:B------:R-:W-:Y:S01]  /*5050*/  FMUL R37, R37, R23 ;  /* 0x0000001725257220 */ /* 0x000fe20000400000 */
[----:B------:R-:W-:Y:S01]  /*5060*/  F2FP.F16.F32.PACK_AB R29, RZ, R29 ;  /* 0x0000001dff1d723e */ /* 0x000fe200000000ff */
[----:B------:R-:W-:Y:S01]  /*5070*/  @P4 STG.E.U16 desc[UR36][R6.64+0x10], R28 ;  /* 0x0000101c06004986 */ /* 0x000fe2000c101524 */
[C---:B------:R-:W-:Y:S01]  /*5080*/  ISETP.GT.AND P3, PT, R3.reuse, 0x8, P0 ;  /* 0x000000080300780c */ /* 0x040fe20000764270 */
[-C--:B------:R-:W-:Y:S01]  /*5090*/  FMUL R38, R38, R23.reuse ;  /* 0x0000001726267220 */ /* 0x080fe20000400000 */
[----:B------:R-:W-:Y:S01]  /*50a0*/  ISETP.GT.AND P0, PT, R4, 0x11, PT ;  /* 0x000000110400780c */ /* 0x000fe20003f04270 */
[----:B------:R-:W-:Y:S01]  /*50b0*/  @P5 STG.E.U16 desc[UR36][R6.64+0x12], R29 ;  /* 0x0000121d06005986 */ /* 0x000fe2000c101524 */
        /* <DEDUP_REMOVED lines=161> */
[----:B------:R-:W-:Y:S01]  /*5ad0*/  FMUL R87, R87, R23 ;  /* 0x0000001757577220 */ /* 0x000fe20000400000 */
[----:B------:R-:W-:-:S02]  /*5ae0*/  F2FP.F16.F32.PACK_AB R62, RZ, R62 ;  /* 0x0000003eff3e723e */ /* 0x000fc400000000ff */
[C---:B------:R-:W-:Y:S02]  /*5af0*/  ISETP.GT.AND P5, PT, R3.reuse, RZ, P0 ;  /* 0x000000ff0300720c */ /* 0x040fe400007a4270 */
[----:B------:R-:W-:Y:S01]  /*5b00*/  F2FP.F16.F32.PACK_AB R63, RZ, R63 ;  /* 0x0000003fff3f723e */ /* 0x000fe200000000ff */
[----:B------:R-:W-:Y:S01]  /*5b10*/  @P2 STG.E.U16 desc[UR36][R8.64+0x90], R62 ;  /* 0x0000903e08002986 */ /* 0x000fe2000c101524 */
[----:B------:R-:W-:Y:S02]  /*5b20*/  F2FP.F16.F32.PACK_AB R64, RZ, R64 ;  /* 0x00000040ff40723e */ /* 0x000fe400000000ff */
[C---:B------:R-:W-:Y:S01]  /*5b30*/  ISETP.GT.AND P2, PT, R3.reuse, 0x8, P1 ;  /* 0x000000080300780c */ /* 0x040fe20000f44270 */
[----:B------:R-:W-:Y:S01]  /*5b40*/  @P3 STG.E.U16 desc[UR36][R8.64+0x92], R63 ;  /* 0x0000923f08003986 */ /* 0x000fe2000c101524 */
[----:B------:R-:W-:Y:S02]  /*5b50*/  ISETP.GT.AND P1, PT, R4, 0x58, PT ;  /* 0x000000580400780c */ /* 0x000fe40003f24270 */
[----:B------:R-:W-:Y:S01]  /*5b60*/  F2FP.F16.F32.PACK_AB R65, RZ, R65 ;  /* 0x00000041ff41723e */ /* 0x000fe200000000ff */
[----:B------:R-:W-:Y:S01]  /*5b70*/  @P4 STG.E.U16 desc[UR36][R6.64+0xa0], R64 ;  /* 0x0000a04006004986 */ /* 0x000fe2000c101524 */
[----:B------:R-:W-:-:S02]  /*5b80*/  ISETP.GT.AND P3, PT, R3, 0x8, P0 ;  /* 0x000000080300780c */ /* 0x000fc40000764270 */
[----:B------:R-:W-:Y:S01]  /*5b90*/  ISETP.GT.AND P0, PT, R4, 0x59, PT ;  /* 0x000000590400780c */ /* 0x000fe20003f04270 */
[----:B------:R-:W-:Y:S01]  /*5ba0*/  @P5 STG.E.U16 desc[UR36][R6.64+0xa2], R65 ;  /* 0x0000a24106005986 */ /* 0x000fe2000c101524 */
[C---:B------:R-:W-:Y:S02]  /*5bb0*/  ISETP.GT.AND P4, PT, R3.reuse, RZ, P1 ;  /* 0x000000ff0300720c */ /* 0x040fe40000f84270 */
[----:B------:R-:W-:Y:S02]  /*5bc0*/  F2FP.F16.F32.PACK_AB R66, RZ, R66 ;  /* 0x00000042ff42723e */ /* 0x000fe400000000ff */
[----:B------:R-:W-:Y:S02]  /*5bd0*/  ISETP.GT.AND P5, PT, R3, RZ, P0 ;  /* 0x000000ff0300720c */ /* 0x000fe400007a4270 */
[----:B------:R-:W-:Y:S01]  /*5be0*/  F2FP.F16.F32.PACK_AB R67, RZ, R67 ;  /* 0x00000043ff43723e */ /* 0x000fe200000000ff */
[----:B------:R-:W-:Y:S01]  /*5bf0*/  @P2 STG.E.U16 desc[UR36][R8.64+0xa0], R66 ;  /* 0x0000a04208002986 */ /* 0x000fe2000c101524 */
[----:B------:R-:W-:-:S02]  /*5c00*/  F2FP.F16.F32.PACK_AB R68, RZ, R68 ;  /* 0x00000044ff44723e */ /* 0x000fc400000000ff */
[C---:B------:R-:W-:Y:S01]  /*5c10*/  ISETP.GT.AND P2, PT, R3.reuse, 0x8, P1 ;  /* 0x000000080300780c */ /* 0x040fe20000f44270 */
[----:B------:R-:W-:Y:S01]  /*5c20*/  @P3 STG.E.U16 desc[UR36][R8.64+0xa2], R67 ;  /* 0x0000a24308003986 */ /* 0x000fe2000c101524 */
[C---:B------:R-:W-:Y:S02]  /*5c30*/  ISETP.GT.AND P1, PT, R4.reuse, 0x60, PT ;  /* 0x000000600400780c */ /* 0x040fe40003f24270 */
[----:B------:R-:W-:Y:S01]  /*5c40*/  F2FP.F16.F32.PACK_AB R69, RZ, R69 ;  /* 0x00000045ff45723e */ /* 0x000fe200000000ff */
[----:B------:R-:W-:Y:S01]  /*5c50*/  @P4 STG.E.U16 desc[UR36][R6.64+0xb0], R68 ;  /* 0x0000b04406004986 */ /* 0x000fe2000c101524 */
[C---:B------:R-:W-:Y:S02]  /*5c60*/  ISETP.GT.AND P3, PT, R3.reuse, 0x8, P0 ;  /* 0x000000080300780c */ /* 0x040fe40000764270 */
[----:B------:R-:W-:Y:S01]  /*5c70*/  ISETP.GT.AND P0, PT, R4, 0x61, PT ;  /* 0x000000610400780c */ /* 0x000fe20003f04270 */
[----:B------:R-:W-:Y:S01]  /*5c80*/  @P5 STG.E.U16 desc[UR36][R6.64+0xb2], R69 ;  /* 0x0000b24506005986 */ /* 0x000fe2000c101524 */
[----:B------:R-:W-:-:S02]  /*5c90*/  ISETP.GT.AND P4, PT, R3, RZ, P1 ;  /* 0x000000ff0300720c */ /* 0x000fc40000f84270 */
[C---:B------:R-:W-:Y:S02]  /*5ca0*/  ISETP.GT.AND P5, PT, R3.reuse, RZ, P0 ;  /* 0x000000ff0300720c */ /* 0x040fe400007a4270 */
[----:B------:R-:W-:Y:S02]  /*5cb0*/  F2FP.F16.F32.PACK_AB R70, RZ, R70 ;  /* 0x00000046ff46723e */ /* 0x000fe400000000ff */
[----:B------:R-:W-:Y:S02]  /*5cc0*/  F2FP.F16.F32.PACK_AB R71, RZ, R71 ;  /* 0x00000047ff47723e */ /* 0x000fe400000000ff */
[----:B------:R-:W-:Y:S01]  /*5cd0*/  F2FP.F16.F32.PACK_AB R72, RZ, R72 ;  /* 0x00000048ff48723e */ /* 0x000fe200000000ff */
[----:B------:R-:W-:Y:S01]  /*5ce0*/  @P2 STG.E.U16 desc[UR36][R8.64+0xb0], R70 ;  /* 0x0000b04608002986 */ /* 0x000fe2000c101524 */
[----:B------:R-:W-:Y:S02]  /*5cf0*/  F2FP.F16.F32.PACK_AB R73, RZ, R73 ;  /* 0x00000049ff49723e */ /* 0x000fe400000000ff */
[C---:B------:R-:W-:Y:S01]  /*5d00*/  ISETP.GT.AND P1, PT, R3.reuse, 0x8, P1 ;  /* 0x000000080300780c */ /* 0x040fe20000f24270 */
[----:B------:R-:W-:Y:S01]  /*5d10*/  @P3 STG.E.U16 desc[UR36][R8.64+0xb2], R71 ;  /* 0x0000b24708003986 */ /* 0x000fe2000c101524 */
[----:B------:R-:W-:-:S02]  /*5d20*/  ISETP.GT.AND P2, PT, R3, 0x8, P0 ;  /* 0x000000080300780c */ /* 0x000fc40000744270 */
[C---:B------:R-:W-:Y:S01]  /*5d30*/  ISETP.GT.AND P0, PT, R4.reuse, 0x69, PT ;  /* 0x000000690400780c */ /* 0x040fe20003f04270 */
[----:B------:R-:W-:Y:S01]  /*5d40*/  @P4 STG.E.U16 desc[UR36][R6.64+0xc0], R72 ;  /* 0x0000c04806004986 */ /* 0x000fe2000c101524 */
[----:B------:R-:W-:Y:S02]  /*5d50*/  ISETP.GT.AND P4, PT, R4, 0x68, PT ;  /* 0x000000680400780c */ /* 0x000fe40003f84270 */
[----:B------:R-:W-:Y:S01]  /*5d60*/  F2FP.F16.F32.PACK_AB R74, RZ, R74 ;  /* 0x0000004aff4a723e */ /* 0x000fe200000000ff */
[----:B------:R-:W-:Y:S01]  /*5d70*/  @P5 STG.E.U16 desc[UR36][R6.64+0xc2], R73 ;  /* 0x0000c24906005986 */ /* 0x000fe2000c101524 */
[C---:B------:R-:W-:Y:S02]  /*5d80*/  ISETP.GT.AND P5, PT, R3.reuse, RZ, P4 ;  /* 0x000000ff0300720c */ /* 0x040fe400027a4270 */
[----:B------:R-:W-:Y:S01]  /*5d90*/  ISETP.GT.AND P3, PT, R3, RZ, P0 ;  /* 0x000000ff0300720c */ /* 0x000fe20000764270 */
[----:B------:R-:W-:Y:S01]  /*5da0*/  @P1 STG.E.U16 desc[UR36][R8.64+0xc0], R74 ;  /* 0x0000c04a08001986 */ /* 0x000fe2000c101524 */
[----:B------:R-:W-:-:S02]  /*5db0*/  F2FP.F16.F32.PACK_AB R75, RZ, R75 ;  /* 0x0000004bff4b723e */ /* 0x000fc400000000ff */
[----:B------:R-:W-:Y:S02]  /*5dc0*/  F2FP.F16.F32.PACK_AB R76, RZ, R76 ;  /* 0x0000004cff4c723e */ /* 0x000fe400000000ff */
[C---:B------:R-:W-:Y:S01]  /*5dd0*/  ISETP.GT.AND P4, PT, R3.reuse, 0x8, P4 ;  /* 0x000000080300780c */ /* 0x040fe20002784270 */
[----:B------:R-:W-:Y:S01]  /*5de0*/  @P2 STG.E.U16 desc[UR36][R8.64+0xc2], R75 ;  /* 0x0000c24b08002986 */ /* 0x000fe2000c101524 */
[----:B------:R-:W-:Y:S02]  /*5df0*/  F2FP.F16.F32.PACK_AB R77, RZ, R77 ;  /* 0x0000004dff4d723e */ /* 0x000fe400000000ff */
[C---:B------:R-:W-:Y:S01]  /*5e00*/  ISETP.GT.AND P2, PT, R4.reuse, 0x71, PT ;  /* 0x000000710400780c */ /* 0x040fe20003f44270 */
[----:B------:R-:W-:Y:S01]  /*5e10*/  @P5 STG.E.U16 desc[UR36][R6.64+0xd0], R76 ;  /* 0x0000d04c06005986 */ /* 0x000fe2000c101524 */
[----:B------:R-:W-:Y:S02]  /*5e20*/  ISETP.GT.AND P5, PT, R3, 0x8, P0 ;  /* 0x000000080300780c */ /* 0x000fe400007a4270 */
[C---:B------:R-:W-:Y:S01]  /*5e30*/  ISETP.GT.AND P1, PT, R4.reuse, 0x78, PT ;  /* 0x000000780400780c */ /* 0x040fe20003f24270 */
[----:B------:R-:W-:Y:S01]  /*5e40*/  @P3 STG.E.U16 desc[UR36][R6.64+0xd2], R77 ;  /* 0x0000d24d06003986 */ /* 0x000fe2000c101524 */
[----:B------:R-:W-:-:S02]  /*5e50*/  ISETP.GT.AND P3, PT, R4, 0x70, PT ;  /* 0x000000700400780c */ /* 0x000fc40003f64270 */
[----:B------:R-:W-:Y:S01]  /*5e60*/  ISETP.GT.AND P0, PT, R4, 0x79, PT ;  /* 0x000000790400780c */ /* 0x000fe20003f04270 */
[----:B------:R-:W-:Y:S01]  /*5e70*/  @P4 IMAD.MOV.U32 R4, RZ, RZ, R8 ;  /* 0x000000ffff044224 */ /* 0x000fe200078e0008 */
[----:B------:R-:W-:Y:S01]  /*5e80*/  F2FP.F16.F32.PACK_AB R78, RZ, R78 ;  /* 0x0000004eff4e723e */ /* 0x000fe200000000ff */
[----:B------:R-:W-:Y:S01]  /*5e90*/  @P4 IMAD.MOV.U32 R5, RZ, RZ, R9 ;  /* 0x000000ffff054224 */ /* 0x000fe200078e0009 */
[----:B------:R-:W-:Y:S02]  /*5ea0*/  F2FP.F16.F32.PACK_AB R79, RZ, R79 ;  /* 0x0000004fff4f723e */ /* 0x000fe400000000ff */
[----:B------:R-:W-:Y:S02]  /*5eb0*/  F2FP.F16.F32.PACK_AB R80, RZ, R80 ;  /* 0x00000050ff50723e */ /* 0x000fe400000000ff */
[----:B------:R0:W-:Y:S01]  /*5ec0*/  @P4 STG.E.U16 desc[UR36][R4.64+0xd0], R78 ;  /* 0x0000d04e04004986 */ /* 0x0001e2000c101524 */
[----:B------:R-:W-:Y:S02]  /*5ed0*/  ISETP.GT.AND P4, PT, R3, RZ, P2 ;  /* 0x000000ff0300720c */ /* 0x000fe40001784270 */
[----:B------:R-:W-:-:S02]  /*5ee0*/  F2FP.F16.F32.PACK_AB R81, RZ, R81 ;  /* 0x00000051ff51723e */ /* 0x000fc400000000ff */
[----:B------:R-:W-:Y:S02]  /*5ef0*/  ISETP.GT.AND P2, PT, R3, 0x8, P2 ;  /* 0x000000080300780c */ /* 0x000fe40001744270 */
[----:B------:R-:W-:Y:S02]  /*5f00*/  F2FP.F16.F32.PACK_AB R82, RZ, R82 ;  /* 0x00000052ff52723e */ /* 0x000fe400000000ff */
[----:B------:R-:W-:Y:S02]  /*5f10*/  F2FP.F16.F32.PACK_AB R83, RZ, R83 ;  /* 0x00000053ff53723e */ /* 0x000fe400000000ff */
[----:B------:R-:W-:Y:S01]  /*5f20*/  F2FP.F16.F32.PACK_AB R84, RZ, R84 ;  /* 0x00000054ff54723e */ /* 0x000fe200000000ff */
[----:B0-----:R-:W-:Y:S01]  /*5f30*/  @P5 IMAD.MOV.U32 R4, RZ, RZ, R8 ;  /* 0x000000ffff045224 */ /* 0x001fe200078e0008 */
[----:B------:R-:W-:Y:S01]  /*5f40*/  F2FP.F16.F32.PACK_AB R85, RZ, R85 ;  /* 0x00000055ff55723e */ /* 0x000fe200000000ff */
[----:B------:R-:W-:Y:S01]  /*5f50*/  @P5 IMAD.MOV.U32 R5, RZ, RZ, R9 ;  /* 0x000000ffff055224 */ /* 0x000fe200078e0009 */
[----:B------:R-:W-:-:S02]  /*5f60*/  F2FP.F16.F32.PACK_AB R86, RZ, R86 ;  /* 0x00000056ff56723e */ /* 0x000fc400000000ff */
[----:B------:R-:W-:Y:S02]  /*5f70*/  F2FP.F16.F32.PACK_AB R87, RZ, R87 ;  /* 0x00000057ff57723e */ /* 0x000fe400000000ff */
[----:B------:R0:W-:Y:S01]  /*5f80*/  @P5 STG.E.U16 desc[UR36][R4.64+0xd2], R79 ;  /* 0x0000d24f04005986 */ /* 0x0001e2000c101524 */
[C---:B------:R-:W-:Y:S02]  /*5f90*/  ISETP.GT.AND P5, PT, R3.reuse, RZ, P3 ;  /* 0x000000ff0300720c */ /* 0x040fe40001fa4270 */
[----:B------:R-:W-:-:S11]  /*5fa0*/  ISETP.GT.AND P3, PT, R3, 0x8, P3 ;  /* 0x000000080300780c */ /* 0x000fd60001f64270 */
[----:B0-----:R-:W-:Y:S02]  /*5fb0*/  @P5 IMAD.MOV.U32 R4, RZ, RZ, R6 ;  /* 0x000000ffff045224 */ /* 0x001fe400078e0006 */
[----:B------:R-:W-:-:S05]  /*5fc0*/  @P5 IMAD.MOV.U32 R5, RZ, RZ, R7 ;  /* 0x000000ffff055224 */ /* 0x000fca00078e0007 */
[----:B------:R0:W-:Y:S01]  /*5fd0*/  @P5 STG.E.U16 desc[UR36][R4.64+0xe0], R80 ;  /* 0x0000e05004005986 */ /* 0x0001e2000c101524 */
[C---:B------:R-:W-:Y:S02]  /*5fe0*/  ISETP.GT.AND P5, PT, R3.reuse, RZ, P0 ;  /* 0x000000ff0300720c */ /* 0x040fe400007a4270 */
[----:B------:R-:W-:Y:S01]  /*5ff0*/  ISETP.GT.AND P0, PT, R3, 0x8, P0 ;  /* 0x000000080300780c */ /* 0x000fe20000704270 */
[----:B0-----:R-:W-:Y:S02]  /*6000*/  @P4 IMAD.MOV.U32 R4, RZ, RZ, R6 ;  /* 0x000000ffff044224 */ /* 0x001fe400078e0006 */
[----:B------:R-:W-:-:S05]  /*6010*/  @P4 IMAD.MOV.U32 R5, RZ, RZ, R7 ;  /* 0x000000ffff054224 */ /* 0x000fca00078e0007 */
[----:B------:R0:W-:Y:S01]  /*6020*/  @P4 STG.E.U16 desc[UR36][R4.64+0xe2], R81 ;  /* 0x0000e25104004986 */ /* 0x0001e2000c101524 */
[C---:B------:R-:W-:Y:S02]  /*6030*/  ISETP.GT.AND P4, PT, R3.reuse, RZ, P1 ;  /* 0x000000ff0300720c */ /* 0x040fe40000f84270 */
[----:B------:R-:W-:Y:S01]  /*6040*/  ISETP.GT.AND P1, PT, R3, 0x8, P1 ;  /* 0x000000080300780c */ /* 0x000fe20000f24270 */
[----:B0-----:R-:W-:Y:S02]  /*6050*/  @P3 IMAD.MOV.U32 R4, RZ, RZ, R8 ;  /* 0x000000ffff043224 */ /* 0x001fe400078e0008 */
[----:B------:R-:W-:-:S05]  /*6060*/  @P3 IMAD.MOV.U32 R5, RZ, RZ, R9 ;  /* 0x000000ffff053224 */ /* 0x000fca00078e0009 */
[----:B------:R0:W-:Y:S02]  /*6070*/  @P3 STG.E.U16 desc[UR36][R4.64+0xe0], R82 ;  /* 0x0000e05204003986 */ /* 0x0001e4000c101524 */
[----:B0-----:R-:W-:Y:S02]  /*6080*/  @P2 IMAD.MOV.U32 R4, RZ, RZ, R8 ;  /* 0x000000ffff042224 */ /* 0x001fe400078e0008 */
[----:B------:R-:W-:-:S05]  /*6090*/  @P2 IMAD.MOV.U32 R5, RZ, RZ, R9 ;  /* 0x000000ffff052224 */ /* 0x000fca00078e0009 */
[----:B------:R0:W-:Y:S02]  /*60a0*/  @P2 STG.E.U16 desc[UR36][R4.64+0xe2], R83 ;  /* 0x0000e25304002986 */ /* 0x0001e4000c101524 */
[----:B0-----:R-:W-:Y:S02]  /*60b0*/  @P4 IMAD.MOV.U32 R4, RZ, RZ, R6 ;  /* 0x000000ffff044224 */ /* 0x001fe400078e0006 */
[----:B------:R-:W-:-:S05]  /*60c0*/  @P4 IMAD.MOV.U32 R5, RZ, RZ, R7 ;  /* 0x000000ffff054224 */ /* 0x000fca00078e0007 */
[----:B------:R0:W-:Y:S04]  /*60d0*/  @P4 STG.E.U16 desc[UR36][R4.64+0xf0], R84 ;  /* 0x0000f05404004986 */ /* 0x0001e8000c101524 */
[----:B------:R1:W-:Y:S01]  /*60e0*/  @P5 STG.E.U16 desc[UR36][R6.64+0xf2], R85 ;  /* 0x0000f25506005986 */ /* 0x0003e2000c101524 */
[----:B0-----:R-:W-:Y:S02]  /*60f0*/  @P1 IMAD.MOV.U32 R4, RZ, RZ, R8 ;  /* 0x000000ffff041224 */ /* 0x001fe400078e0008 */
[----:B------:R-:W-:-:S05]  /*6100*/  @P1 IMAD.MOV.U32 R5, RZ, RZ, R9 ;  /* 0x000000ffff051224 */ /* 0x000fca00078e0009 */
[----:B------:R1:W-:Y:S04]  /*6110*/  @P1 STG.E.U16 desc[UR36][R4.64+0xf0], R86 ;  /* 0x0000f05604001986 */ /* 0x0003e8000c101524 */
[----:B------:R1:W-:Y:S02]  /*6120*/  @P0 STG.E.U16 desc[UR36][R8.64+0xf2], R87 ;  /* 0x0000f25708000986 */ /* 0x0003e4000c101524 */
.L_x_158:
[----:B------:R-:W-:Y:S05]  /*6130*/  BSYNC B0 ;  /* 0x0000000000007941 */ /* 0x000fea0003800000 */
.L_x_32:
[----:B------:R-:W-:Y:S01]  /*6140*/  IADD3 R16, P0, R16, UR38, RZ ;  /* 0x0000002610107c10 */ /* 0x000fe2000ff1e0ff */
[----:B------:R-:W-:Y:S01]  /*6150*/  ULDC.64 UR4, c[0x0][0x650] ;  /* 0x0001940000047ab9 */ /* 0x000fe20000000a00 */
[----:B------:R-:W-:Y:S01]  /*6160*/  PRMT R3, RZ, 0x7610, R3 ;  /* 0x00007610ff037816 */ /* 0x000fe20000000003 */
[----:B------:R-:W-:Y:S01]  /*6170*/  IMAD.MOV.U32 R100, RZ, RZ, -0x1 ;  /* 0xffffffffff647424 */ /* 0x000fe200078e00ff */
[----:B------:R-:W-:Y:S01]  /*6180*/  IADD3.X R17, R17, UR41, RZ, P0, !PT ;  /* 0x0000002911117c10 */ /* 0x000fe200087fe4ff */
[----:B------:R-:W-:Y:S01]  /*6190*/  IMAD.MOV.U32 R101, RZ, RZ, -0x1 ;  /* 0xffffffffff657424 */ /* 0x000fe200078e00ff */
[----:B------:R-:W-:-:S04]  /*61a0*/  ISETP.GE.U32.AND P0, PT, R16, UR4, PT ;  /* 0x0000000410007c0c */ /* 0x000fc8000bf06070 */
[----:B------:R-:W-:-:S13]  /*61b0*/  ISETP.GE.U32.AND.EX P0, PT, R17, UR5, PT, P0 ;  /* 0x0000000511007c0c */ /* 0x000fda000bf06100 */
[----:B------:R-:W-:Y:S05]  /*61c0*/  @P0 BRA `(.L_x_159) ;  /* 0x00000004004c0947 */ /* 0x000fea0003800000 */
[----:B------:R-:W0:Y:S01]  /*61d0*/  LDC.64 R10, c[0x0][0x628] ;  /* 0x00018a00ff0a7b82 */ /* 0x000e220000000a00 */
[----:B---3--:R-:W3:Y:S01]  /*61e0*/  S2R R12, SR_CTAID.X ;  /* 0x00000000000c7919 */ /* 0x008ee20000002500 */
[----:B-12-4-:R-:W-:Y:S02]  /*61f0*/  IMAD.MOV.U32 R8, RZ, RZ, R16 ;  /* 0x000000ffff087224 */ /* 0x016fe400078e0010 */
[----:B------:R-:W-:Y:S01]  /*6200*/  IMAD.MOV.U32 R9, RZ, RZ, R17 ;  /* 0x000000ffff097224 */ /* 0x000fe200078e0011 */
[----:B------:R-:W1:Y:S03]  /*6210*/  S2R R20, SR_CTAID.Y ;  /* 0x0000000000147919 */ /* 0x000e660000002600 */
[----:B------:R-:W2:Y:S08]  /*6220*/  LDC R0, c[0x0][0x630] ;  /* 0x00018c00ff007b82 */ /* 0x000eb00000000800 */
[----:B------:R-:W4:Y:S01]  /*6230*/  LDC.64 R14, c[0x0][0x620] ;  /* 0x00018800ff0e7b82 */ /* 0x000f220000000a00 */
[----:B0-----:R-:W-:-:S04]  /*6240*/  ISETP.NE.U32.AND P0, PT, R10, RZ, PT ;  /* 0x000000ff0a00720c */ /* 0x001fc80003f05070 */
[----:B------:R-:W-:-:S13]  /*6250*/  ISETP.NE.AND.EX P0, PT, R11, RZ, PT, P0 ;  /* 0x000000ff0b00720c */ /* 0x000fda0003f05300 */
[----:B-1234-:R-:W-:Y:S05]  /*6260*/  @!P0 BRA `(.L_x_160) ;  /* 0x0000000000288947 */ /* 0x01efea0003800000 */
        /* <DEDUP_REMOVED lines=10> */
.L_x_160:
[-CC-:B------:R-:W-:Y:S01]  /*6310*/  SHF.R.U64 R101, R8, R0.reuse, R9.reuse ;  /* 0x0000000008657219 */ /* 0x180fe20000001209 */
[----:B------:R-:W0:Y:S01]  /*6320*/  LDC.64 R26, c[0x0][0x640] ;  /* 0x00019000ff1a7b82 */ /* 0x000e220000000a00 */
[----:B------:R-:W-:Y:S01]  /*6330*/  SHF.R.U32.HI R0, RZ, R0, R9 ;  /* 0x00000000ff007219 */ /* 0x000fe20000011609 */
[----:B------:R-:W-:Y:S01]  /*6340*/  ULDC UR4, c[0x0][0x150] ;  /* 0x0000540000047ab9 */ /* 0x000fe20000000800 */
[----:B------:R-:W-:Y:S02]  /*6350*/  IADD3 R3, P0, RZ, -R101, RZ ;  /* 0x80000065ff037210 */ /* 0x000fe40007f1e0ff */
[----:B------:R-:W-:-:S03]  /*6360*/  I2FP.F32.U32 R7, R12 ;  /* 0x0000000c00077245 */ /* 0x000fc60000201000 */
[----:B------:R-:W1:Y:S01]  /*6370*/  LDC R6, c[0x0][0x618] ;  /* 0x00018600ff067b82 */ /* 0x000e620000000800 */
[----:B------:R-:W-:Y:S02]  /*6380*/  IMAD.X R5, RZ, RZ, ~R0, P0 ;  /* 0x000000ffff057224 */ /* 0x000fe400000e0e00 */
[----:B------:R-:W-:Y:S01]  /*6390*/  FMUL R7, R7, UR4 ;  /* 0x0000000407077c20 */ /* 0x000fe20008400000 */
[----:B------:R-:W-:Y:S01]  /*63a0*/  ULDC UR4, c[0x0][0x154] ;  /* 0x0000550000047ab9 */ /* 0x000fe20000000800 */
[-C--:B------:R-:W-:Y:S02]  /*63b0*/  IMAD R0, R5, R14.reuse, RZ ;  /* 0x0000000e05007224 */ /* 0x080fe400078e02ff */
[C---:B------:R-:W-:Y:S01]  /*63c0*/  IMAD.WIDE.U32 R4, R3.reuse, R14, R16 ;  /* 0x0000000e03047225 */ /* 0x040fe200078e0010 */
[----:B------:R-:W2:Y:S01]  /*63d0*/  LDC R8, c[0x0][0x608] ;  /* 0x00018200ff087b82 */ /* 0x000ea20000000800 */
[----:B------:R-:W3:Y:S02]  /*63e0*/  F2I.U32.TRUNC.NTZ R7, R7 ;  /* 0x0000000700077305 */ /* 0x000ee4000020f000 */
[----:B------:R-:W-:Y:S01]  /*63f0*/  IMAD R3, R3, R15, R0 ;  /* 0x0000000f03037224 */ /* 0x000fe200078e0200 */
[----:B------:R-:W-:-:S03]  /*6400*/  I2FP.F32.U32 R0, R20 ;  /* 0x0000001400007245 */ /* 0x000fc60000201000 */
[----:B------:R-:W-:Y:S01]  /*6410*/  IMAD.IADD R3, R5, 0x1, R3 ;  /* 0x0000000105037824 */ /* 0x000fe200078e0203 */
[----:B------:R-:W4:Y:S01]  /*6420*/  LDC R11, c[0x0][0x658] ;  /* 0x00019600ff0b7b82 */ /* 0x000f220000000800 */
[----:B0-----:R-:W-:-:S04]  /*6430*/  ISETP.NE.U32.AND P0, PT, R26, RZ, PT ;  /* 0x000000ff1a00720c */ /* 0x001fc80003f05070 */
[----:B------:R-:W-:-:S03]  /*6440*/  ISETP.NE.AND.EX P0, PT, R27, RZ, PT, P0 ;  /* 0x000000ff1b00720c */ /* 0x000fc60003f05300 */
[----:B------:R-:W0:Y:S01]  /*6450*/  LDC R9, c[0x0][0x144] ;  /* 0x00005100ff097b82 */ /* 0x000e220000000800 */
[-C--:B-1----:R-:W-:Y:S01]  /*6460*/  SHF.R.U64 R10, R4, R6.reuse, R3 ;  /* 0x00000006040a7219 */ /* 0x082fe20000001203 */
[----:B---3--:R-:W-:Y:S01]  /*6470*/  IMAD.MOV R7, RZ, RZ, -R7 ;  /* 0x000000ffff077224 */ /* 0x008fe200078e0a07 */
[----:B------:R-:W-:Y:S01]  /*6480*/  SHF.R.U32.HI R3, RZ, R6, R3 ;  /* 0x00000006ff037219 */ /* 0x000fe20000011603 */
[----:B------:R-:W-:-:S04]  /*6490*/  FMUL R6, R0, UR4 ;  /* 0x0000000400067c20 */ /* 0x000fc80008400000 */
[----:B------:R-:W1:Y:S01]  /*64a0*/  LDC R21, c[0x0][0x148] ;  /* 0x00005200ff157b82 */ /* 0x000e620000000800 */
[----:B------:R3:W0:Y:S01]  /*64b0*/  F2I.U32.TRUNC.NTZ R14, R6 ;  /* 0x00000006000e7305 */ /* 0x000622000020f000 */
[-CC-:B--2---:R-:W-:Y:S02]  /*64c0*/  SHF.R.U64 R13, R10, R8.reuse, R3.reuse ;  /* 0x000000080a0d7219 */ /* 0x184fe40000001203 */
[----:B------:R-:W-:-:S04]  /*64d0*/  SHF.R.U32.HI R0, RZ, R8, R3 ;  /* 0x00000008ff007219 */ /* 0x000fc80000011603 */
[----:B-----5:R-:W2:Y:S01]  /*64e0*/  LDC R24, c[0x0][0x648] ;  /* 0x00019200ff187b82 */ /* 0x020ea20000000800 */
[-CC-:B----4-:R-:W-:Y:S02]  /*64f0*/  SHF.R.U64 R15, R13, R11.reuse, R0.reuse ;  /* 0x0000000b0d0f7219 */ /* 0x190fe40000001200 */
[----:B------:R-:W-:-:S03]  /*6500*/  SHF.R.U32.HI R5, RZ, R11, R0 ;  /* 0x0000000bff057219 */ /* 0x000fc60000011600 */
[----:B------:R-:W-:Y:S02]  /*6510*/  IMAD.MOV.U32 R4, RZ, RZ, R15 ;  /* 0x000000ffff047224 */ /* 0x000fe400078e000f */
[----:B------:R-:W4:Y:S01]  /*6520*/  LDC R28, c[0x0][0x638] ;  /* 0x00018e00ff1c7b82 */ /* 0x000f220000000800 */
[----:B0-----:R-:W-:-:S07]  /*6530*/  IMAD R25, R9, R7, R12 ;  /* 0x0000000709197224 */ /* 0x001fce00078e020c */
[----:B------:R-:W0:Y:S08]  /*6540*/  LDC R29, c[0x0][0x610] ;  /* 0x00018400ff1d7b82 */ /* 0x000e300000000800 */
[----:B------:R-:W0:Y:S01]  /*6550*/  LDC R30, c[0x0][0x600] ;  /* 0x00018000ff1e7b82 */ /* 0x000e220000000800 */
[----:B-123--:R-:W-:Y:S05]  /*6560*/  @!P0 BRA `(.L_x_161) ;  /* 0x0000000000288947 */ /* 0x00efea0003800000 */
[----:B------:R-:W1:Y:S02]  /*6570*/  LDC R0, c[0x0][0x64c] ;  /* 0x00019300ff007b82 */ /* 0x000e640000000800 */
[----:B-1----:R-:W-:-:S05]  /*6580*/  IADD3 R3, P0, R15, R0, RZ ;  /* 0x000000000f037210 */ /* 0x002fca0007f1e0ff */
        /* <DEDUP_REMOVED lines=8> */
.L_x_161:
[----:B------:R-:W-:Y:S01]  /*6610*/  ISETP.NE.AND P0, PT, R2, 0x1, PT ;  /* 0x000000010200780c */ /* 0x000fe20003f05270 */
[----:B------:R-:W-:Y:S01]  /*6620*/  IMAD.MOV R14, RZ, RZ, -R14 ;  /* 0x000000ffff0e7224 */ /* 0x000fe200078e0a0e */
[----:B------:R-:W-:Y:S02]  /*6630*/  SHF.R.U64 R3, R4, R24, R5 ;  /* 0x0000001804037219 */ /* 0x000fe40000001205 */
[----:B------:R-:W-:Y:S02]  /*6640*/  LOP3.LUT R0, R13, R98, RZ, 0xc0, !PT ;  /* 0x000000620d007212 */ /* 0x000fe400078ec0ff */
[----:B------:R-:W-:Y:S01]  /*6650*/  LOP3.LUT R10, R10, R97, RZ, 0xc0, !PT ;  /* 0x000000610a0a7212 */ /* 0x000fe200078ec0ff */
[----:B------:R-:W-:Y:S02]  /*6660*/  IMAD.MOV R4, RZ, RZ, -R3 ;  /* 0x000000ffff047224 */ /* 0x000fe400078e0a03 */
[----:B------:R-:W-:Y:S02]  /*6670*/  IMAD R0, R93, R3, R0 ;  /* 0x000000035d007224 */ /* 0x000fe400078e0200 */
[----:B----4-:R-:W-:-:S02]  /*6680*/  IMAD R3, R4, R28, R15 ;  /* 0x0000001c04037224 */ /* 0x010fc400078e020f */
[----:B------:R-:W-:Y:S02]  /*6690*/  @P0 IMAD R25, R21, R14, R20 ;  /* 0x0000000e15190224 */ /* 0x000fe400078e0214 */
[----:B0-----:R-:W-:Y:S02]  /*66a0*/  IMAD R5, R3, R30, R10 ;  /* 0x0000001e03057224 */ /* 0x001fe400078e020a */
[----:B------:R-:W-:Y:S02]  /*66b0*/  IMAD R0, R0, R29, R25 ;  /* 0x0000001d00007224 */ /* 0x000fe400078e0219 */
[----:B------:R-:W-:-:S03]  /*66c0*/  IMAD.MOV.U32 R4, RZ, RZ, 0x1 ;  /* 0x00000001ff047424 */ /* 0x000fc600078e00ff */
[----:B------:R-:W-:Y:S02]  /*66d0*/  SEL R100, R5, R0, !P0 ;  /* 0x0000000005647207 */ /* 0x000fe40004000000 */
[----:B------:R-:W-:Y:S02]  /*66e0*/  PRMT R3, R4, 0x7610, R3 ;  /* 0x0000761004037816 */ /* 0x000fe40000000003 */
[----:B------:R-:W-:-:S07]  /*66f0*/  SEL R0, R0, R5, !P0 ;  /* 0x0000000500007207 */ /* 0x000fce0004000000 */
.L_x_159:
[----:B------:R-:W-:Y:S01]  /*6700*/  UIADD3 UR42, UR43, UR42, URZ ;  /* 0x0000002a2b2a7290 */ /* 0x000fe2000fffe03f */
[----:B------:R-:W-:Y:S01]  /*6710*/  LOP3.LUT P0, RZ, R3, 0xff, RZ, 0xc0, !PT ;  /* 0x000000ff03ff7812 */ /* 0x000fe2000780c0ff */
[----:B------:R-:W-:Y:S02]  /*6720*/  IMAD.MOV.U32 R103, RZ, RZ, R0 ;  /* 0x000000ffff677224 */ /* 0x000fe400078e0000 */
[----:B------:R-:W-:Y:S02]  /*6730*/  USHF.R.U32.HI UR4, URZ, 0x1, UR42 ;  /* 0x000000013f047899 */ /* 0x000fe4000801162a */
[----:B------:R-:W-:Y:S02]  /*6740*/  UISETP.GT.U32.AND UP1, UPT, UR42, 0x1, UPT ;  /* 0x000000012a00788c */ /* 0x000fe4000bf24070 */
[----:B------:R-:W-:Y:S02]  /*6750*/  ULOP3.LUT UR4, UR4, 0x1, URZ, 0xc0, !UPT ;  /* 0x0000000104047892 */ /* 0x000fe4000f8ec03f */
[----:B------:R-:W-:-:S02]  /*6760*/  UISETP.LT.U32.AND UP1, UPT, UR43, 0x2, UP1 ;  /* 0x000000022b00788c */ /* 0x000fc40008f21070 */
[----:B------:R-:W-:Y:S02]  /*6770*/  UISETP.NE.U32.AND UP0, UPT, UR4, 0x1, UPT ;  /* 0x000000010400788c */ /* 0x000fe4000bf05070 */
[----:B------:R-:W-:Y:S02]  /*6780*/  USEL UR5, URZ, 0x1, !UP1 ;  /* 0x000000013f057887 */ /* 0x000fe4000c800000 */
[----:B------:R-:W-:Y:S02]  /*6790*/  UISETP.GT.U32.AND UP0, UPT, UR43, 0x1, !UP0 ;  /* 0x000000012b00788c */ /* 0x000fe4000c704070 */
[----:B------:R-:W-:Y:S02]  /*67a0*/  ULOP3.LUT UR42, UR42, 0x1, URZ, 0xc0, !UPT ;  /* 0x000000012a2a7892 */ /* 0x000fe4000f8ec03f */
[----:B------:R-:W-:-:S04]  /*67b0*/  USEL UR4, URZ, 0x1, !UP0 ;  /* 0x000000013f047887 */ /* 0x000fc8000c000000 */
[----:B------:R-:W-:Y:S01]  /*67c0*/  ULOP3.LUT UR40, UR4, UR40, UR5, 0x96, !UPT ;  /* 0x0000002804287292 */ /* 0x000fe2000f8e9605 */
[----:B------:R-:W-:Y:S11]  /*67d0*/  @P0 BRA `(.L_x_162) ;  /* 0xffffffac00200947 */ /* 0x000ff6000383ffff */
[----:B------:R-:W-:Y:S05]  /*67e0*/  EXIT ;  /* 0x000000000000794d */ /* 0x000fea0003800000 */
.L_x_7:
        /* <DEDUP_REMOVED lines=26> */
.L_x_164:
[----:B------:R-:W0:Y:S01]  /*6990*/  LDC.64 R28, c[0x0][0x640] ;  /* 0x00019000ff1c7b82 */ /* 0x000e220000000a00 */
[-CC-:B------:R-:W-:Y:S01]  /*69a0*/  SHF.R.U64 R22, R14, R6.reuse, R15.reuse ;  /* 0x000000060e167219 */ /* 0x180fe2000000120f */
[----:B------:R-:W-:Y:S01]  /*69b0*/  IMAD.MOV.U32 R30, RZ, RZ, 0x1 ;  /* 0x00000001ff1e7424 */ /* 0x000fe200078e00ff */
[----:B------:R-:W-:Y:S02]  /*69c0*/  SHF.R.U32.HI R6, RZ, R6, R15 ;  /* 0x00000006ff067219 */ /* 0x000fe4000001160f */
[----:B------:R-:W-:-:S03]  /*69d0*/  IADD3 R13, P0, RZ, -R22, RZ ;  /* 0x80000016ff0d7210 */ /* 0x000fc60007f1e0ff */
[----:B------:R-:W1:Y:S02]  /*69e0*/  LDC R12, c[0x0][0x618] ;  /* 0x00018600ff0c7b82 */ /* 0x000e640000000800 */
[----:B------:R-:W-:-:S04]  /*69f0*/  IMAD.X R11, RZ, RZ, ~R6, P0 ;  /* 0x000000ffff0b7224 */ /* 0x000fc800000e0e06 */
[-C--:B------:R-:W-:Y:S02]  /*6a00*/  IMAD R6, R11, R24.reuse, RZ ;  /* 0x000000180b067224 */ /* 0x080fe400078e02ff */
[----:B------:R-:W2:Y:S01]  /*6a10*/  LDC R14, c[0x0][0x608] ;  /* 0x00018200ff0e7b82 */ /* 0x000ea20000000800 */
[----:B------:R-:W-:-:S04]  /*6a20*/  IMAD.WIDE.U32 R10, R13, R24, R16 ;  /* 0x000000180d0a7225 */ /* 0x000fc800078e0010 */
[----:B------:R-:W-:-:S03]  /*6a30*/  IMAD R13, R13, R25, R6 ;  /* 0x000000190d0d7224 */ /* 0x000fc600078e0206 */
[----:B------:R-:W3:Y:S01]  /*6a40*/  LDC R27, c[0x0][0x658] ;  /* 0x00019600ff1b7b82 */ /* 0x000ee20000000800 */
[----:B------:R-:W-:Y:S01]  /*6a50*/  IMAD.IADD R11, R11, 0x1, R13 ;  /* 0x000000010b0b7824 */ /* 0x000fe200078e020d */
[----:B0-----:R-:W-:-:S04]  /*6a60*/  ISETP.NE.U32.AND P0, PT, R28, RZ, PT ;  /* 0x000000ff1c00720c */ /* 0x001fc80003f05070 */
[----:B------:R-:W-:Y:S02]  /*6a70*/  ISETP.NE.AND.EX P0, PT, R29, RZ, PT, P0 ;  /* 0x000000ff1d00720c */ /* 0x000fe40003f05300 */
[----:B------:R-:W0:Y:S01]  /*6a80*/  LDC R20, c[0x0][0x600] ;  /* 0x00018000ff147b82 */ /* 0x000e220000000800 */
[-CC-:B-1----:R-:W-:Y:S01]  /*6a90*/  SHF.R.U64 R8, R10, R12.reuse, R11.reuse ;  /* 0x0000000c0a087219 */ /* 0x182fe2000000120b */
[----:B------:R-:W-:Y:S01]  /*6aa0*/  IMAD.MOV.U32 R10, RZ, RZ, -0x1 ;  /* 0xffffffffff0a7424 */ /* 0x000fe200078e00ff */
[----:B------:R-:W-:-:S05]  /*6ab0*/  SHF.R.U32.HI R11, RZ, R12, R11 ;  /* 0x0000000cff0b7219 */ /* 0x000fca000001160b */
[----:B------:R-:W1:Y:S01]  /*6ac0*/  LDC R24, c[0x0][0x648] ;  /* 0x00019200ff187b82 */ /* 0x000e620000000800 */
[-CC-:B--2---:R-:W-:Y:S02]  /*6ad0*/  SHF.R.U64 R21, R8, R14.reuse, R11.reuse ;  /* 0x0000000e08157219 */ /* 0x184fe4000000120b */
[----:B------:R-:W-:-:S05]  /*6ae0*/  SHF.R.U32.HI R6, RZ, R14, R11 ;  /* 0x0000000eff067219 */ /* 0x000fca000001160b */
[----:B------:R-:W2:Y:S01]  /*6af0*/  LDC R26, c[0x0][0x638] ;  /* 0x00018e00ff1a7b82 */ /* 0x000ea20000000800 */
[-C--:B---3--:R-:W-:Y:S02]  /*6b00*/  SHF.L.U32 R10, R10, R27.reuse, RZ ;  /* 0x0000001b0a0a7219 */ /* 0x088fe400000006ff */
[-CC-:B------:R-:W-:Y:S02]  /*6b10*/  SHF.R.U64 R25, R21, R27.reuse, R6.reuse ;  /* 0x0000001b15197219 */ /* 0x180fe40000001206 */
[----:B------:R-:W-:Y:S02]  /*6b20*/  LOP3.LUT R32, RZ, R10, RZ, 0x33, !PT ;  /* 0x0000000aff207212 */ /* 0x000fe400078e33ff */
[----:B------:R-:W-:Y:S01]  /*6b30*/  SHF.R.U32.HI R11, RZ, R27, R6 ;  /* 0x0000001bff0b7219 */ /* 0x000fe20000011606 */
[----:B------:R-:W3:Y:S01]  /*6b40*/  LDC R31, c[0x0][0x610] ;  /* 0x00018400ff1f7b82 */ /* 0x000ee20000000800 */
[----:B------:R-:W-:Y:S01]  /*6b50*/  IMAD.MOV.U32 R10, RZ, RZ, R25 ;  /* 0x000000ffff0a7224 */ /* 0x000fe200078e0019 */
[----:B------:R-:W-:Y:S06]  /*6b60*/  @!P0 BRA `(.L_x_165) ;  /* 0x0000000000288947 */ /* 0x000fec0003800000 */
        /* <DEDUP_REMOVED lines=10> */
.L_x_165:
[----:B------:R-:W-:Y:S02]  /*6c10*/  ISETP.NE.AND P0, PT, R2, 0x1, PT ;  /* 0x000000010200780c */ /* 0x000fe40003f05270 */
[----:B-1----:R-:W-:Y:S01]  /*6c20*/  SHF.R.U64 R6, R10, R24, R11 ;  /* 0x000000180a067219 */ /* 0x002fe2000000120b */
[----:B0-----:R-:W-:Y:S01]  /*6c30*/  VIADD R11, R20, 0xffffffff ;  /* 0xffffffff140b7836 */ /* 0x001fe20000000000 */
[----:B------:R-:W-:Y:S02]  /*6c40*/  SHF.L.U32 R30, R30, R27, RZ ;  /* 0x0000001b1e1e7219 */ /* 0x000fe400000006ff */
[----:B------:R-:W-:Y:S01]  /*6c50*/  LOP3.LUT R5, R21, R32, RZ, 0xc0, !PT ;  /* 0x0000002015057212 */ /* 0x000fe200078ec0ff */
[----:B------:R-:W-:-:S04]  /*6c60*/  IMAD.MOV R10, RZ, RZ, -R6 ;  /* 0x000000ffff0a7224 */ /* 0x000fc800078e0a06 */
[----:B------:R-:W-:Y:S01]  /*6c70*/  IMAD R6, R30, R6, R5 ;  /* 0x000000061e067224 */ /* 0x000fe200078e0205 */
[----:B------:R-:W-:Y:S01]  /*6c80*/  LOP3.LUT R5, R8, R11, RZ, 0xc0, !PT ;  /* 0x0000000b08057212 */ /* 0x000fe200078ec0ff */
[----:B------:R-:W-:Y:S02]  /*6c90*/  @P0 IMAD R7, R9, R23, R4 ;  /* 0x0000001709070224 */ /* 0x000fe400078e0204 */
[----:B--2---:R-:W-:Y:S02]  /*6ca0*/  IMAD R4, R10, R26, R25 ;  /* 0x0000001a0a047224 */ /* 0x004fe400078e0219 */
[----:B---3--:R-:W-:Y:S02]  /*6cb0*/  IMAD R7, R6, R31, R7 ;  /* 0x0000001f06077224 */ /* 0x008fe400078e0207 */
[----:B------:R-:W-:Y:S02]  /*6cc0*/  IMAD R4, R4, R20, R5 ;  /* 0x0000001404047224 */ /* 0x000fe400078e0205 */
[----:B------:R-:W-:-:S02]  /*6cd0*/  IMAD.MOV.U32 R8, RZ, RZ, 0x1 ;  /* 0x00000001ff087424 */ /* 0x000fc400078e00ff */
[----:B------:R-:W-:Y:S01]  /*6ce0*/  IMAD.MOV.U32 R6, RZ, RZ, R22 ;  /* 0x000000ffff067224 */ /* 0x000fe200078e0016 */
[----:B------:R-:W-:Y:S02]  /*6cf0*/  SEL R20, R4, R7, !P0 ;  /* 0x0000000704147207 */ /* 0x000fe40004000000 */
[----:B------:R-:W-:-:S07]  /*6d00*/  SEL R21, R7, R4, !P0 ;  /* 0x0000000407157207 */ /* 0x000fce0004000000 */
.L_x_163:
[----:B------:R-:W-:-:S08]  /*6d10*/  NOP ;  /* 0x0000000000007918 */ /* 0x000fd00000000000 */
[----:B------:R-:W0:-:S00]  /*6d20*/  USETMAXREG.DEALLOC.CTAPOOL 0x28 ;  /* 0x00000028000079c8 */ /* 0x000e0000080e0500 */
[----:B0-----:R-:W-:-:S13]  /*6d30*/  ISETP.NE.AND P0, PT, R3, RZ, PT ;  /* 0x000000ff0300720c */ /* 0x001fda0003f05270 */
[----:B------:R-:W-:Y:S05]  /*6d40*/  @P0 EXIT ;  /* 0x000000000000094d */ /* 0x000fea0003800000 */
[----:B------:R-:W-:Y:S01]  /*6d50*/  LOP3.LUT P0, RZ, R8, 0xff, RZ, 0xc0, !PT ;  /* 0x000000ff08ff7812 */ /* 0x000fe2000780c0ff */
[----:B------:R-:W-:Y:S02]  /*6d60*/  IMAD.MOV.U32 R3, RZ, RZ, 0x1 ;  /* 0x00000001ff037424 */ /* 0x000fe400078e00ff */
[----:B------:R-:W-:-:S10]  /*6d70*/  IMAD.MOV.U32 R8, RZ, RZ, RZ ;  /* 0x000000ffff087224 */ /* 0x000fd400078e00ff */
[----:B------:R-:W-:Y:S05]  /*6d80*/  @!P0 BRA `(.L_x_166) ;  /* 0x0000000c00708947 */ /* 0x000fea0003800000 */
[----:B------:R-:W0:Y:S01]  /*6d90*/  LDC R3, c[0x0][0x28c] ;  /* 0x0000a300ff037b82 */ /* 0x000e220000000800 */
[----:B------:R-:W1:Y:S01]  /*6da0*/  S2R R12, SR_CgaCtaId ;  /* 0x00000000000c7919 */ /* 0x000e620000008800 */
[----:B------:R-:W-:Y:S01]  /*6db0*/  ULDC UR5, c[0x0][0x658] ;  /* 0x0001960000057ab9 */ /* 0x000fe20000000800 */
[----:B------:R-:W-:Y:S01]  /*6dc0*/  UMOV UR6, 0xffffffff ;  /* 0xffffffff00067882 */ /* 0x000fe20000000000 */
[----:B------:R-:W-:Y:S01]  /*6dd0*/  BSSY B0, `(.L_x_166) ;  /* 0x00000d7000007945 */ /* 0x000fe20003800000 */
[----:B------:R-:W-:Y:S01]  /*6de0*/  USHF.L.U32 UR6, UR6, UR5, URZ ;  /* 0x0000000506067299 */ /* 0x000fe2000800063f */
[----:B------:R-:W-:Y:S01]  /*6df0*/  IMAD.MOV.U32 R10, RZ, RZ, 0x1 ;  /* 0x00000001ff0a7424 */ /* 0x000fe200078e00ff */
[----:B------:R-:W-:Y:S01]  /*6e00*/  LOP3.LUT R19, R18, 0x2, RZ, 0xfc, !PT ;  /* 0x0000000212137812 */ /* 0x000fe200078efcff */
[----:B------:R-:W-:Y:S01]  /*6e10*/  IMAD.MOV.U32 R8, RZ, RZ, RZ ;  /* 0x000000ffff087224 */ /* 0x000fe200078e00ff */
[----:B------:R-:W-:Y:S01]  /*6e20*/  ULDC UR4, c[0x0][0x600] ;  /* 0x0001800000047ab9 */ /* 0x000fe20000000800 */
[----:B------:R-:W-:Y:S01]  /*6e30*/  UMOV UR7, 0x1 ;  /* 0x0000000100077882 */ /* 0x000fe20000000000 */
[----:B------:R-:W-:-:S02]  /*6e40*/  UIADD3 UR4, UR4, -0x1, URZ ;  /* 0xffffffff04047890 */ /* 0x000fc4000fffe03f */
[----:B------:R-:W-:Y:S02]  /*6e50*/  USHF.L.U32 UR5, UR7, UR5, URZ ;  /* 0x0000000507057299 */ /* 0x000fe4000800063f */
[----:B------:R-:W-:Y:S01]  /*6e60*/  ULOP3.LUT UR6, URZ, UR6, URZ, 0x33, !UPT ;  /* 0x000000063f067292 */ /* 0x000fe2000f8e333f */
[----:B------:R-:W-:Y:S01]  /*6e70*/  ULDC.64 UR42, c[0x0][0x198] ;  /* 0x00006600002a7ab9 */ /* 0x000fe20000000a00 */
[----:B0-----:R-:W-:-:S05]  /*6e80*/  VIADD R3, R3, 0x3f ;  /* 0x0000003f03037836 */ /* 0x001fca0000000000 */
[----:B------:R-:W-:-:S04]  /*6e90*/  SHF.R.S32.HI R4, RZ, 0x1f, R3 ;  /* 0x0000001fff047819 */ /* 0x000fc80000011403 */
[----:B------:R-:W-:Y:S01]  /*6ea0*/  LEA.HI R4, R4, R3, RZ, 0x6 ;  /* 0x0000000304047211 */ /* 0x000fe200078f30ff */
[C---:B-1----:R-:W-:Y:S02]  /*6eb0*/  IMAD.SHL.U32 R11, R12.reuse, 0x10, RZ ;  /* 0x000000100c0b7824 */ /* 0x042fe400078e00ff */
[----:B------:R-:W-:Y:S01]  /*6ec0*/  IMAD.SHL.U32 R12, R12, 0x400, RZ ;  /* 0x000004000c0c7824 */ /* 0x000fe200078e00ff */
[----:B------:R-:W-:Y:S01]  /*6ed0*/  SHF.R.S32.HI R9, RZ, 0x6, R4 ;  /* 0x00000006ff097819 */ /* 0x000fe20000011404 */
[----:B------:R-:W-:Y:S01]  /*6ee0*/  IMAD.MOV.U32 R3, RZ, RZ, 0x1 ;  /* 0x00000001ff037424 */ /* 0x000fe200078e00ff */
[----:B------:R-:W-:Y:S02]  /*6ef0*/  LOP3.LUT R11, R11, 0x30, RZ, 0xc0, !PT ;  /* 0x000000300b0b7812 */ /* 0x000fe400078ec0ff */
[----:B------:R-:W-:Y:S01]  /*6f00*/  LOP3.LUT R12, R12, 0xc00, RZ, 0xc0, !PT ;  /* 0x00000c000c0c7812 */ /* 0x000fe200078ec0ff */
[----:B------:R-:W-:-:S07]  /*6f10*/  VIADD R13, R9, 0x1 ;  /* 0x00000001090d7836 */ /* 0x000fce0000000000 */
.L_x_177:
[----:B------:R-:W-:-:S03]  /*6f20*/  UMOV UR7, 0xffffffff ;  /* 0xffffffff00077882 */ /* 0x000fc60000000000 */
[----:B------:R-:W-:Y:S05]  /*6f30*/  BRA.DIV UR7, `(.L_x_167) ;  /* 0x0000000e07a47947 */ /* 0x000fea000b800000 */
[----:B------:R-:W-:-:S13]  /*6f40*/  ELECT P6, URZ, PT ;  /* 0x00000000003f782f */ /* 0x000fda00038c0000 */
.L_x_186:
[----:B------:R-:W-:Y:S04]  /*6f50*/  BSSY B1, `(.L_x_168) ;  /* 0x000004a000017945 */ /* 0x000fe80003800000 */
[----:B------:R-:W-:Y:S05]  /*6f60*/  @!P6 BRA `(.L_x_169) ;  /* 0x000000040020e947 */ /* 0x000fea0003800000 */
[----:B------:R-:W0:Y:S02]  /*6f70*/  LDC R4, c[0x0][0x28c] ;  /* 0x0000a300ff047b82 */ /* 0x000e240000000800 */
[----:B0-----:R-:W-:-:S13]  /*6f80*/  ISETP.GE.AND P0, PT, R4, 0x1, PT ;  /* 0x000000010400780c */ /* 0x001fda0003f06270 */
[----:B------:R-:W-:Y:S05]  /*6f90*/  @!P0 BRA `(.L_x_169) ;  /* 0x0000000400148947 */ /* 0x000fea0003800000 */
[----:B------:R-:W-:Y:S02]  /*6fa0*/  IMAD.SHL.U32 R21, R21, 0x80, RZ ;  /* 0x0000008015157824 */ /* 0x000fe400078e00ff */
[----:B------:R-:W-:Y:S02]  /*6fb0*/  IMAD.SHL.U32 R22, R20, 0x80, RZ ;  /* 0x0000008014167824 */ /* 0x000fe400078e00ff */
[----:B------:R-:W-:Y:S02]  /*6fc0*/  IMAD.MOV.U32 R25, RZ, RZ, RZ ;  /* 0x000000ffff197224 */ /* 0x000fe400078e00ff */
[----:B------:R-:W-:Y:S02]  /*6fd0*/  IMAD.MOV.U32 R4, RZ, RZ, R11 ;  /* 0x000000ffff047224 */ /* 0x000fe400078e000b */
[----:B------:R-:W-:Y:S02]  /*6fe0*/  IMAD.MOV.U32 R5, RZ, RZ, R13 ;  /* 0x000000ffff057224 */ /* 0x000fe400078e000d */
[----:B------:R-:W-:-:S02]  /*6ff0*/  IMAD.MOV.U32 R7, RZ, RZ, R3 ;  /* 0x000000ffff077224 */ /* 0x000fc400078e0003 */
[----:B------:R-:W-:Y:S02]  /*7000*/  IMAD.MOV.U32 R15, RZ, RZ, R8 ;  /* 0x000000ffff0f7224 */ /* 0x000fe400078e0008 */
[----:B------:R-:W-:Y:S02]  /*7010*/  VIADD R26, R21, 0x40 ;  /* 0x00000040151a7836 */ /* 0x000fe40000000000 */
[----:B------:R-:W-:-:S07]  /*7020*/  VIADD R27, R22, 0x40 ;  /* 0x00000040161b7836 */ /* 0x000fce0000000000 */
.L_x_172:
[----:B------:R-:W0:Y:S01]  /*7030*/  S2R R23, SR_CgaCtaId ;  /* 0x0000000000177919 */ /* 0x000e220000008800 */
[----:B------:R-:W-:Y:S02]  /*7040*/  MOV R14, 0x400 ;  /* 0x00000400000e7802 */ /* 0x000fe40000000f00 */
[----:B------:R-:W-:-:S13]  /*7050*/  ISETP.NE.AND P1, PT, R0, RZ, PT ;  /* 0x000000ff0000720c */ /* 0x000fda0003f25270 */
[----:B------:R-:W1:Y:S01]  /*7060*/  @!P1 LDC R20, c[0x0][0x500] ;  /* 0x00014000ff149b82 */ /* 0x000e620000000800 */
[----:B0-----:R-:W-:Y:S02]  /*7070*/  LEA R24, R23, R14, 0x18 ;  /* 0x0000000e17187211 */ /* 0x001fe400078ec0ff */
[----:B------:R-:W-:-:S03]  /*7080*/  SHF.L.U32 R14, R7, 0x1f, RZ ;  /* 0x0000001f070e7819 */ /* 0x000fc600000006ff */
[----:B------:R-:W-:-:S04]  /*7090*/  IMAD R23, R15, 0x8, R24 ;  /* 0x000000080f177824 */ /* 0x000fc800078e0218 */
[----:B------:R-:W0:Y:S02]  /*70a0*/  SYNCS.PHASECHK.TRANS64.TRYWAIT P0, [R23+URZ+0x10], R14 ;  /* 0x0000100e170075a7 */ /* 0x000e24000800017f */
[----:B01----:R-:W-:Y:S05]  /*70b0*/  @!P0 BRA `(.L_x_170) ;  /* 0x0000000c00648947 */ /* 0x003fea0003800000 */
.L_x_187:
[----:B0-----:R-:W-:Y:S01]  /*70c0*/  PRMT R14, R19, 0x9910, RZ ;  /* 0x00009910130e7816 */ /* 0x001fe200000000ff */
[----:B------:R0:W-:Y:S03]  /*70d0*/  @!P1 SYNCS.ARRIVE.TRANS64 RZ, [R23+URZ], R20 ;  /* 0x0000001417ff99a7 */ /* 0x0001e6000800003f */
[----:B------:R-:W-:-:S13]  /*70e0*/  ISETP.NE.AND P0, PT, R14, 0x2, PT ;  /* 0x000000020e00780c */ /* 0x000fda0003f05270 */
[----:B0-----:R-:W-:Y:S05]  /*70f0*/  @P0 BRA `(.L_x_171) ;  /* 0x0000000000040947 */ /* 0x001fea0003800000 */
[----:B------:R-:W-:Y:S01]  /*7100*/  BPT.TRAP 0x1 ;  /* 0x000000040000795c */ /* 0x000fe20000300000 */
.L_x_171:
[----:B------:R-:W-:Y:S01]  /*7110*/  IMAD R14, R15, 0x2000, R12 ;  /* 0x000020000f0e7824 */ /* 0x000fe200078e020c */
[----:B------:R-:W-:Y:S01]  /*7120*/  R2UR UR33, R23 ;  /* 0x00000000172172ca */ /* 0x000fe200000e0000 */
[--C-:B------:R-:W-:Y:S01]  /*7130*/  IMAD R20, R15, 0x4000, R24.reuse ;  /* 0x000040000f147824 */ /* 0x100fe200078e0218 */
[----:B------:R-:W-:Y:S01]  /*7140*/  R2UR UR36, R6 ;  /* 0x00000000062472ca */ /* 0x000fe200000e0000 */
[----:B------:R-:W-:Y:S01]  /*7150*/  IMAD R14, R14, 0x2, R24 ;  /* 0x000000020e0e7824 */ /* 0x000fe200078e0218 */
[----:B------:R-:W-:Y:S01]  /*7160*/  R2UR UR35, R25 ;  /* 0x00000000192372ca */ /* 0x000fe200000e0000 */
[----:B------:R-:W-:Y:S01]  /*7170*/  VIADD R5, R5, 0xffffffff ;  /* 0xffffffff05057836 */ /* 0x000fe20000000000 */
[----:B------:R-:W-:Y:S01]  /*7180*/  R2UR UR24, R20 ;  /* 0x00000000141872ca */ /* 0x000fe200000e0000 */
[----:B------:R-:W-:Y:S01]  /*7190*/  UIADD3 UR14, UP0, UR42, 0xf0, URZ ;  /* 0x000000f02a0e7890 */ /* 0x000fe2000ff1e03f */
[----:B------:R-:W-:Y:S01]  /*71a0*/  R2UR UR8, R14 ;  /* 0x000000000e0872ca */ /* 0x000fe200000e0000 */
[----:B------:R-:W-:Y:S01]  /*71b0*/  UIADD3 UR22, UP1, UR42, 0x1f0, URZ ;  /* 0x000001f02a167890 */ /* 0x000fe2000ff3e03f */
[----:B------:R-:W-:Y:S01]  /*71c0*/  R2UR UR34, R21 ;  /* 0x00000000152272ca */ /* 0x000fe200000e0000 */
[----:B------:R-:W-:Y:S01]  /*71d0*/  UIADD3.X UR15, URZ, UR43, URZ, UP0, !UPT ;  /* 0x0000002b3f0f7290 */ /* 0x000fe200087fe43f */
[----:B------:R-:W-:Y:S01]  /*71e0*/  R2UR UR26, R26 ;  /* 0x000000001a1a72ca */ /* 0x000fe200000e0000 */
[----:B------:R-:W-:Y:S01]  /*71f0*/  UIADD3.X UR23, URZ, UR43, URZ, UP1, !UPT ;  /* 0x0000002b3f177290 */ /* 0x000fe20008ffe43f */
[----:B------:R-:W-:Y:S01]  /*7200*/  R2UR UR19, R4 ;  /* 0x00000000041372ca */ /* 0x000fe200000e0000 */
[----:B------:R-:W-:Y:S01]  /*7210*/  VIADD R15, R15, 0x1 ;  /* 0x000000010f0f7836 */ /* 0x000fe20000000000 */
[----:B------:R-:W-:Y:S01]  /*7220*/  R2UR UR18, R22 ;  /* 0x00000000161272ca */ /* 0x000fe200000e0000 */
[----:B------:R-:W-:Y:S01]  /*7230*/  UMOV UR30, 0x0 ;  /* 0x00000000001e7882 */ /* 0x000fe20000000000 */
[----:B------:R-:W-:Y:S01]  /*7240*/  R2UR UR10, R27 ;  /* 0x000000001b0a72ca */ /* 0x000fe200000e0000 */
[----:B------:R-:W-:Y:S01]  /*7250*/  UIADD3 UR32, UR24, 0x100, URZ ;  /* 0x0000010018207890 */ /* 0x000fe2000fffe03f */
[----:B------:R-:W-:Y:S01]  /*7260*/  ISETP.GT.AND P1, PT, R5, 0x1, PT ;  /* 0x000000010500780c */ /* 0x000fe20003f24270 */
[----:B------:R-:W-:Y:S01]  /*7270*/  UIADD3 UR24, UR24, 0x2100, URZ ;  /* 0x0000210018187890 */ /* 0x000fe2000fffe03f */
[----:B------:R-:W-:Y:S01]  /*7280*/  ISETP.NE.AND P0, PT, R15, 0x2, PT ;  /* 0x000000020f00780c */ /* 0x000fe20003f05270 */
[----:B------:R-:W-:Y:S01]  /*7290*/  UIADD3 UR16, UR8, 0x8100, URZ ;  /* 0x0000810008107890 */ /* 0x000fe2000fffe03f */
[----:B------:R-:W-:Y:S01]  /*72a0*/  VIADD R4, R4, 0x40 ;  /* 0x0000004004047836 */ /* 0x000fe20000000000 */
[----:B------:R-:W-:Y:S01]  /*72b0*/  UIADD3 UR8, UR8, 0xa100, URZ ;  /* 0x0000a10008087890 */ /* 0x000fe2000fffe03f */
[----:B------:R-:W-:Y:S01]  /*72c0*/  SEL R14, RZ, 0x1, P0 ;  /* 0x00000001ff0e7807 */ /* 0x000fe20000000000 */
[----:B------:R-:W-:Y:S01]  /*72d0*/  UMOV UR31, 0x10000000 ;  /* 0x10000000001f7882 */ /* 0x000fe20000000000 */
[----:B------:R-:W-:Y:S01]  /*72e0*/  UMOV UR25, UR33 ;  /* 0x0000002100197c82 */ /* 0x000fe20008000000 */
[----:B------:R-:W-:Y:S01]  /*72f0*/  UMOV UR28, UR36 ;  /* 0x00000024001c7c82 */ /* 0x000fe20008000000 */
[----:B------:R-:W-:Y:S01]  /*7300*/  UMOV UR27, UR35 ;  /* 0x00000023001b7c82 */ /* 0x000fe20008000000 */
[----:B------:R-:W-:Y:S01]  /*7310*/  UMOV UR7, 0xf0000 ;  /* 0x000f000000077882 */ /* 0x000fe20000000000 */
[----:B------:R0:W-:Y:S01]  /*7320*/  UTMALDG.3D [UR32], [UR14], desc[UR30] ;  /* 0x00001e200e0075b4 */ /* 0x0001e20008011000 */
[----:B------:R-:W-:Y:S01]  /*7330*/  UMOV UR17, UR33 ;  /* 0x0000002100117c82 */ /* 0x000fe20008000000 */
[----:B------:R-:W-:Y:S01]  /*7340*/  UMOV UR20, UR36 ;  /* 0x0000002400147c82 */ /* 0x000fe20008000000 */
[----:B------:R-:W-:Y:S01]  /*7350*/  UMOV UR9, UR33 ;  /* 0x0000002100097c82 */ /* 0x000fe20008000000 */
[----:B------:R-:W-:Y:S01]  /*7360*/  UMOV UR11, UR19 ;  /* 0x00000013000b7c82 */ /* 0x000fe20008000000 */
[----:B------:R-:W-:Y:S01]  /*7370*/  UMOV UR12, UR36 ;  /* 0x00000024000c7c82 */ /* 0x000fe20008000000 */
[----:B------:R-:W-:Y:S01]  /*7380*/  LOP3.LUT R7, R7, R14, RZ, 0x3c, !PT ;  /* 0x0000000e07077212 */ /* 0x000fe200078e3cff */
[----:B------:R-:W-:Y:S01]  /*7390*/  VIADD R25, R25, 0x40 ;  /* 0x0000004019197836 */ /* 0x000fe20000000000 */
[----:B------:R0:W-:Y:S01]  /*73a0*/  UTMALDG.3D [UR24], [UR14], desc[UR30] ;  /* 0x00001e180e0075b4 */ /* 0x0001e20008011000 */
[----:B------:R-:W-:Y:S01]  /*73b0*/  SEL R15, R15, RZ, P0 ;  /* 0x000000ff0f0f7207 */ /* 0x000fe20000000000 */
[----:B------:R0:W-:Y:S01]  /*73c0*/  UTMALDG.3D.MULTICAST [UR16], [UR22], UR7, desc[UR30] ;  /* 0x00001e10160073b4 */ /* 0x0001e20008011807 */
[----:B------:R0:W-:Y:S02]  /*73d0*/  UTMALDG.3D.MULTICAST [UR8], [UR22], UR7, desc[UR30] ;  /* 0x00001e08160073b4 */ /* 0x0001e40008011807 */
[----:B0-----:R-:W-:Y:S05]  /*73e0*/  @P1 BRA `(.L_x_172) ;  /* 0xfffffffc00101947 */ /* 0x001fea000383ffff */
.L_x_169:
[----:B------:R-:W-:Y:S05]  /*73f0*/  BSYNC B1 ;  /* 0x0000000000017941 */ /* 0x000fea0003800000 */
.L_x_168:
[----:B------:R-:W-:Y:S01]  /*7400*/  LOP3.LUT P1, RZ, R10, 0xff, RZ, 0xc0, !PT ;  /* 0x000000ff0aff7812 */ /* 0x000fe2000782c0ff */
[----:B------:R-:W-:Y:S01]  /*7410*/  IMAD.IADD R8, R9, 0x1, R8 ;  /* 0x0000000109087824 */ /* 0x000fe200078e0208 */
[----:B------:R-:W-:Y:S01]  /*7420*/  IADD3 R16, P2, R16, UR38, RZ ;  /* 0x0000002610107c10 */ /* 0x000fe2000ff5e0ff */
[----:B------:R-:W-:Y:S01]  /*7430*/  ULDC.64 UR8, c[0x0][0x650] ;  /* 0x0001940000087ab9 */ /* 0x000fe20000000a00 */
[----:B------:R-:W-:Y:S01]  /*7440*/  BSSY B1, `(.L_x_173) ;  /* 0x000006d000017945 */ /* 0x000fe20003800000 */
[----:B------:R-:W-:Y:S01]  /*7450*/  IMAD.MOV.U32 R21, RZ, RZ, -0x1 ;  /* 0xffffffffff157424 */ /* 0x000fe200078e00ff */
[----:B------:R-:W-:Y:S01]  /*7460*/  SHF.R.U32.HI R4, RZ, 0x1, R8 ;  /* 0x00000001ff047819 */ /* 0x000fe20000011608 */
[----:B------:R-:W-:Y:S01]  /*7470*/  IMAD.MOV.U32 R20, RZ, RZ, -0x1 ;  /* 0xffffffffff147424 */ /* 0x000fe200078e00ff */
[----:B------:R-:W-:Y:S02]  /*7480*/  ISETP.GT.U32.AND P0, PT, R8, 0x1, PT ;  /* 0x000000010800780c */ /* 0x000fe40003f04070 */
[----:B------:R-:W-:-:S02]  /*7490*/  LOP3.LUT R4, R4, 0x1, RZ, 0xc0, !PT ;  /* 0x0000000104047812 */ /* 0x000fc400078ec0ff */
[----:B------:R-:W-:Y:S01]  /*74a0*/  ISETP.LT.U32.AND P0, PT, R9, 0x2, P0 ;  /* 0x000000020900780c */ /* 0x000fe20000701070 */
[----:B------:R-:W0:Y:S01]  /*74b0*/  @P1 S2R R6, SR_CgaCtaId ;  /* 0x0000000000061919 */ /* 0x000e220000008800 */
[----:B------:R-:W-:Y:S02]  /*74c0*/  @P1 MOV R5, 0x400 ;  /* 0x0000040000051802 */ /* 0x000fe40000000f00 */
[----:B------:R-:W-:Y:S02]  /*74d0*/  IADD3.X R17, R17, UR41, RZ, P2, !PT ;  /* 0x0000002911117c10 */ /* 0x000fe400097fe4ff */
[----:B------:R-:W-:Y:S02]  /*74e0*/  ISETP.GE.U32.AND P2, PT, R16, UR8, PT ;  /* 0x0000000810007c0c */ /* 0x000fe4000bf46070 */
[----:B------:R-:W-:Y:S02]  /*74f0*/  LOP3.LUT R8, R8, 0x1, RZ, 0xc0, !PT ;  /* 0x0000000108087812 */ /* 0x000fe400078ec0ff */
[----:B------:R-:W-:-:S02]  /*7500*/  PRMT R10, RZ, 0x7610, R10 ;  /* 0x00007610ff0a7816 */ /* 0x000fc4000000000a */
[----:B0-----:R-:W-:Y:S01]  /*7510*/  @P1 LEA R5, R6, R5, 0x18 ;  /* 0x0000000506051211 */ /* 0x001fe200078ec0ff */
[----:B------:R-:W-:-:S03]  /*7520*/  IMAD.MOV.U32 R6, RZ, RZ, -0x1 ;  /* 0xffffffffff067424 */ /* 0x000fc600078e00ff */
[----:B------:R0:W-:Y:S01]  /*7530*/  @P1 SYNCS.ARRIVE.TRANS64.A1T0 RZ, [R5+URZ+0x38], RZ ;  /* 0x000038ff05ff19a7 */ /* 0x0001e2000810003f */
[----:B------:R-:W-:Y:S02]  /*7540*/  ISETP.NE.U32.AND P1, PT, R4, 0x1, PT ;  /* 0x000000010400780c */ /* 0x000fe40003f25070 */
[----:B------:R-:W-:Y:S02]  /*7550*/  SEL R4, RZ, 0x1, !P0 ;  /* 0x00000001ff047807 */ /* 0x000fe40004000000 */
[----:B------:R-:W-:Y:S02]  /*7560*/  ISETP.GE.U32.AND.EX P0, PT, R17, UR9, PT, P2 ;  /* 0x0000000911007c0c */ /* 0x000fe4000bf06120 */
[----:B------:R-:W-:-:S04]  /*7570*/  ISETP.GT.U32.AND P1, PT, R9, 0x1, !P1 ;  /* 0x000000010900780c */ /* 0x000fc80004f24070 */
[----:B0-----:R-:W-:-:S04]  /*7580*/  SEL R5, RZ, 0x1, !P1 ;  /* 0x00000001ff057807 */ /* 0x001fc80004800000 */
[--C-:B------:R-:W-:Y:S02]  /*7590*/  LOP3.LUT R3, R5, R3, R4.reuse, 0x96, !PT ;  /* 0x0000000305037212 */ /* 0x100fe400078e9604 */
[----:B------:R-:W-:Y:S01]  /*75a0*/  PRMT R4, RZ, 0x7610, R4 ;  /* 0x00007610ff047816 */ /* 0x000fe20000000004 */
[----:B------:R-:W-:Y:S06]  /*75b0*/  @P0 BRA `(.L_x_174) ;  /* 0x0000000400540947 */ /* 0x000fec0003800000 */
[----:B------:R-:W0:Y:S01]  /*75c0*/  S2R R15, SR_CTAID.X ;  /* 0x00000000000f7919 */ /* 0x000e220000002500 */
[----:B------:R-:W-:Y:S01]  /*75d0*/  ULDC.64 UR8, c[0x0][0x628] ;  /* 0x00018a0000087ab9 */ /* 0x000fe20000000a00 */
[----:B------:R-:W-:Y:S01]  /*75e0*/  ULDC UR10, c[0x0][0x630] ;  /* 0x00018c00000a7ab9 */ /* 0x000fe20000000800 */
[----:B------:R-:W-:Y:S01]  /*75f0*/  ISETP.NE.U32.AND P0, PT, RZ, UR8, PT ;  /* 0x00000008ff007c0c */ /* 0x000fe2000bf05070 */
[----:B------:R-:W1:Y:S01]  /*7600*/  S2R R20, SR_CTAID.Y ;  /* 0x0000000000147919 */ /* 0x000e620000002600 */
[----:B------:R-:W-:Y:S01]  /*7610*/  ULDC UR11, c[0x0][0x150] ;  /* 0x00005400000b7ab9 */ /* 0x000fe20000000800 */
[----:B------:R-:W-:Y:S01]  /*7620*/  IMAD.MOV.U32 R4, RZ, RZ, R16 ;  /* 0x000000ffff047224 */ /* 0x000fe200078e0010 */
[----:B------:R-:W-:Y:S01]  /*7630*/  ISETP.NE.AND.EX P0, PT, RZ, UR9, PT, P0 ;  /* 0x00000009ff007c0c */ /* 0x000fe2000bf05300 */
[----:B------:R-:W-:Y:S01]  /*7640*/  IMAD.MOV.U32 R5, RZ, RZ, R17 ;  /* 0x000000ffff057224 */ /* 0x000fe200078e0011 */
[----:B0-----:R-:W-:-:S11]  /*7650*/  I2FP.F32.U32 R22, R15 ;  /* 0x0000000f00167245 */ /* 0x001fd60000201000 */
[----:B------:R-:W-:Y:S05]  /*7660*/  @!P0 BRA `(.L_x_175) ;  /* 0x0000000000288947 */ /* 0x000fea0003800000 */
[----:B------:R-:W-:Y:S02]  /*7670*/  ULDC UR7, c[0x0][0x634] ;  /* 0x00018d0000077ab9 */ /* 0x000fe40000000800 */
[----:B------:R-:W-:-:S05]  /*7680*/  IADD3 R5, P0, R16, UR7, RZ ;  /* 0x0000000710057c10 */ /* 0x000fca000ff1e0ff */
[----:B------:R-:W-:-:S04]  /*7690*/  IMAD.X R21, RZ, RZ, R17, P0 ;  /* 0x000000ffff157224 */ /* 0x000fc800000e0611 */
[----:B------:R-:W-:-:S04]  /*76a0*/  IMAD.WIDE.U32 R6, R21, UR8, RZ ;  /* 0x0000000815067c25 */ /* 0x000fc8000f8e00ff */
[----:B------:R-:W-:-:S04]  /*76b0*/  IMAD.WIDE.U32 R6, P0, R5, UR9, R6 ;  /* 0x0000000905067c25 */ /* 0x000fc8000f800006 */
[----:B------:R-:W-:-:S04]  /*76c0*/  IMAD.WIDE.U32 R4, R5, UR8, RZ ;  /* 0x0000000805047c25 */ /* 0x000fc8000f8e00ff */
[----:B------:R-:W-:Y:S01]  /*76d0*/  IMAD.MOV.U32 R4, RZ, RZ, R7 ;  /* 0x000000ffff047224 */ /* 0x000fe200078e0007 */
[----:B------:R-:W-:Y:S01]  /*76e0*/  IADD3 RZ, P1, R5, R6, RZ ;  /* 0x0000000605ff7210 */ /* 0x000fe20007f3e0ff */
[----:B------:R-:W-:-:S04]  /*76f0*/  IMAD.X R5, RZ, RZ, RZ, P0 ;  /* 0x000000ffff057224 */ /* 0x000fc800000e06ff */
[----:B------:R-:W-:-:S08]  /*7700*/  IMAD.WIDE.U32.X R4, R21, UR9, R4, P1 ;  /* 0x0000000915047c25 */ /* 0x000fd000088e0404 */
.L_x_175:
[--C-:B------:R-:W-:Y:S01]  /*7710*/  SHF.R.U64 R14, R4, UR10, R5.reuse ;  /* 0x0000000a040e7c19 */ /* 0x100fe20008001205 */
[----:B------:R-:W-:Y:S01]  /*7720*/  FMUL R22, R22, UR11 ;  /* 0x0000000b16167c20 */ /* 0x000fe20008400000 */
[----:B------:R-:W-:Y:S01]  /*7730*/  SHF.R.U32.HI R4, RZ, UR10, R5 ;  /* 0x0000000aff047c19 */ /* 0x000fe20008011605 */
[----:B------:R-:W0:Y:S01]  /*7740*/  LDC R6, c[0x0][0x144] ;  /* 0x00005100ff067b82 */ /* 0x000e220000000800 */
[----:B------:R-:W-:Y:S01]  /*7750*/  IADD3 R5, P0, RZ, -R14, RZ ;  /* 0x8000000eff057210 */ /* 0x000fe20007f1e0ff */
[----:B------:R-:W-:Y:S01]  /*7760*/  ULDC UR7, c[0x0][0x154] ;  /* 0x0000550000077ab9 */ /* 0x000fe20000000800 */
[----:B-1----:R-:W-:Y:S01]  /*7770*/  I2FP.F32.U32 R7, R20 ;  /* 0x0000001400077245 */ /* 0x002fe20000201000 */
[----:B------:R-:W1:Y:S01]  /*7780*/  F2I.U32.TRUNC.NTZ R22, R22 ;  /* 0x0000001600167305 */ /* 0x000e62000020f000 */
[----:B------:R-:W-:Y:S01]  /*7790*/  ULDC.64 UR8, c[0x0][0x620] ;  /* 0x0001880000087ab9 */ /* 0x000fe20000000a00 */
[----:B------:R-:W-:Y:S01]  /*77a0*/  IMAD.X R4, RZ, RZ, ~R4, P0 ;  /* 0x000000ffff047224 */ /* 0x000fe200000e0e04 */
[----:B------:R-:W-:Y:S01]  /*77b0*/  ISETP.NE.AND P2, PT, R2, 0x1, PT ;  /* 0x000000010200780c */ /* 0x000fe20003f45270 */
[----:B------:R-:W-:Y:S01]  /*77c0*/  FMUL R23, R7, UR7 ;  /* 0x0000000707177c20 */ /* 0x000fe20008400000 */
[----:B------:R-:W2:Y:S01]  /*77d0*/  LDC R25, c[0x0][0x148] ;  /* 0x00005200ff197b82 */ /* 0x000ea20000000800 */
[----:B------:R-:W-:Y:S01]  /*77e0*/  IMAD R4, R4, UR8, RZ ;  /* 0x0000000804047c24 */ /* 0x000fe2000f8e02ff */
[----:B------:R-:W-:-:S03]  /*77f0*/  ULDC UR7, c[0x0][0x618] ;  /* 0x0001860000077ab9 */ /* 0x000fc60000000800 */
[----:B------:R-:W3:Y:S01]  /*7800*/  F2I.U32.TRUNC.NTZ R23, R23 ;  /* 0x0000001700177305 */ /* 0x000ee2000020f000 */
[C---:B------:R-:W-:Y:S02]  /*7810*/  IMAD R7, R5.reuse, UR9, R4 ;  /* 0x0000000905077c24 */ /* 0x040fe4000f8e0204 */
[----:B------:R-:W-:Y:S01]  /*7820*/  IMAD.WIDE.U32 R4, R5, UR8, R16 ;  /* 0x0000000805047c25 */ /* 0x000fe2000f8e0010 */
[----:B------:R-:W-:Y:S02]  /*7830*/  ULDC.64 UR8, c[0x0][0x640] ;  /* 0x0001900000087ab9 */ /* 0x000fe40000000a00 */
[----:B------:R-:W-:Y:S01]  /*7840*/  ISETP.NE.U32.AND P0, PT, RZ, UR8, PT ;  /* 0x00000008ff007c0c */ /* 0x000fe2000bf05070 */
[----:B------:R-:W-:Y:S02]  /*7850*/  IMAD.IADD R5, R5, 0x1, R7 ;  /* 0x0000000105057824 */ /* 0x000fe400078e0207 */
[----:B-1----:R-:W-:Y:S01]  /*7860*/  IMAD.MOV R22, RZ, RZ, -R22 ;  /* 0x000000ffff167224 */ /* 0x002fe200078e0a16 */
[----:B------:R-:W-:-:S02]  /*7870*/  ISETP.NE.AND.EX P0, PT, RZ, UR9, PT, P0 ;  /* 0x00000009ff007c0c */ /* 0x000fc4000bf05300 */
[----:B------:R-:W-:Y:S01]  /*7880*/  SHF.R.U64 R21, R4, UR7, R5 ;  /* 0x0000000704157c19 */ /* 0x000fe20008001205 */
[----:B0-----:R-:W-:Y:S01]  /*7890*/  IMAD R15, R6, R22, R15 ;  /* 0x00000016060f7224 */ /* 0x001fe200078e020f */
[----:B------:R-:W-:Y:S01]  /*78a0*/  SHF.R.U32.HI R4, RZ, UR7, R5 ;  /* 0x00000007ff047c19 */ /* 0x000fe20008011605 */
[----:B------:R-:W-:Y:S01]  /*78b0*/  ULDC UR7, c[0x0][0x608] ;  /* 0x0001820000077ab9 */ /* 0x000fe20000000800 */
[----:B---3--:R-:W-:Y:S02]  /*78c0*/  IMAD.MOV R6, RZ, RZ, -R23 ;  /* 0x000000ffff067224 */ /* 0x008fe400078e0a17 */
[--C-:B------:R-:W-:Y:S02]  /*78d0*/  SHF.R.U64 R22, R21, UR7, R4.reuse ;  /* 0x0000000715167c19 */ /* 0x100fe40008001204 */
[----:B------:R-:W-:Y:S01]  /*78e0*/  SHF.R.U32.HI R5, RZ, UR7, R4 ;  /* 0x00000007ff057c19 */ /* 0x000fe20008011604 */
[----:B------:R-:W-:Y:S01]  /*78f0*/  ULDC UR7, c[0x0][0x658] ;  /* 0x0001960000077ab9 */ /* 0x000fe20000000800 */
[----:B--2---:R-:W-:-:S02]  /*7900*/  @P2 IMAD R15, R25, R6, R20 ;  /* 0x00000006190f2224 */ /* 0x004fc400078e0214 */
[--C-:B------:R-:W-:Y:S02]  /*7910*/  SHF.R.U64 R20, R22, UR7, R5.reuse ;  /* 0x0000000716147c19 */ /* 0x100fe40008001205 */
[----:B------:R-:W-:-:S03]  /*7920*/  SHF.R.U32.HI R23, RZ, UR7, R5 ;  /* 0x00000007ff177c19 */ /* 0x000fc60008011605 */
[----:B------:R-:W-:Y:S02]  /*7930*/  IMAD.MOV.U32 R6, RZ, RZ, R20 ;  /* 0x000000ffff067224 */ /* 0x000fe400078e0014 */
[----:B------:R-:W-:Y:S01]  /*7940*/  IMAD.MOV.U32 R5, RZ, RZ, R23 ;  /* 0x000000ffff057224 */ /* 0x000fe200078e0017 */
[----:B------:R-:W-:Y:S06]  /*7950*/  @!P0 BRA `(.L_x_176) ;  /* 0x00000000002c8947 */ /* 0x000fec0003800000 */
        /* <DEDUP_REMOVED lines=9> */
[----:B------:R-:W-:-:S04]  /*79f0*/  IMAD.WIDE.U32.X R4, R23, UR9, R4, P1 ;  /* 0x0000000917047c25 */ /* 0x000fc800088e0404 */
[----:B------:R-:W-:-:S07]  /*7a00*/  IMAD.MOV.U32 R6, RZ, RZ, R4 ;  /* 0x000000ffff067224 */ /* 0x000fce00078e0004 */
.L_x_176:
[----:B------:R-:W-:Y:S01]  /*7a10*/  ULDC UR7, c[0x0][0x648] ;  /* 0x0001920000077ab9 */ /* 0x000fe20000000800 */
[----:B------:R-:W-:Y:S01]  /*7a20*/  LOP3.LUT R4, R22, UR6, RZ, 0xc0, !PT ;  /* 0x0000000616047c12 */ /* 0x000fe2000f8ec0ff */
[----:B------:R-:W-:Y:S01]  /*7a30*/  ULDC UR8, c[0x0][0x610] ;  /* 0x0001840000087ab9 */ /* 0x000fe20000000800 */
[----:B------:R-:W-:Y:S01]  /*7a40*/  SHF.R.U64 R5, R6, UR7, R5 ;  /* 0x0000000706057c19 */ /* 0x000fe20008001205 */
[----:B------:R-:W-:Y:S01]  /*7a50*/  ULDC UR7, c[0x0][0x638] ;  /* 0x00018e0000077ab9 */ /* 0x000fe20000000800 */
[----:B------:R-:W-:-:S03]  /*7a60*/  LOP3.LUT R21, R21, UR4, RZ, 0xc0, !PT ;  /* 0x0000000415157c12 */ /* 0x000fc6000f8ec0ff */
[----:B------:R-:W-:Y:S02]  /*7a70*/  IMAD.MOV R7, RZ, RZ, -R5 ;  /* 0x000000ffff077224 */ /* 0x000fe400078e0a05 */
[----:B------:R-:W-:Y:S02]  /*7a80*/  IMAD R4, R5, UR5, R4 ;  /* 0x0000000505047c24 */ /* 0x000fe4000f8e0204 */
[----:B------:R-:W-:Y:S01]  /*7a90*/  IMAD R20, R7, UR7, R20 ;  /* 0x0000000707147c24 */ /* 0x000fe2000f8e0214 */
[----:B------:R-:W-:Y:S01]  /*7aa0*/  ULDC UR7, c[0x0][0x600] ;  /* 0x0001800000077ab9 */ /* 0x000fe20000000800 */
[----:B------:R-:W-:Y:S02]  /*7ab0*/  IMAD R15, R4, UR8, R15 ;  /* 0x00000008040f7c24 */ /* 0x000fe4000f8e020f */
[----:B------:R-:W-:Y:S02]  /*7ac0*/  IMAD R6, R20, UR7, R21 ;  /* 0x0000000714067c24 */ /* 0x000fe4000f8e0215 */
[----:B------:R-:W-:-:S03]  /*7ad0*/  IMAD.MOV.U32 R4, RZ, RZ, 0x1 ;  /* 0x00000001ff047424 */ /* 0x000fc600078e00ff */
[----:B------:R-:W-:Y:S02]  /*7ae0*/  SEL R20, R6, R15, !P2 ;  /* 0x0000000f06147207 */ /* 0x000fe40005000000 */
[----:B------:R-:W-:Y:S01]  /*7af0*/  SEL R21, R15, R6, !P2 ;  /* 0x000000060f157207 */ /* 0x000fe20005000000 */
[----:B------:R-:W-:-:S07]  /*7b00*/  IMAD.MOV.U32 R6, RZ, RZ, R14 ;  /* 0x000000ffff067224 */ /* 0x000fce00078e000e */
.L_x_174:
[----:B------:R-:W-:Y:S05]  /*7b10*/  BSYNC B1 ;  /* 0x0000000000017941 */ /* 0x000fea0003800000 */
.L_x_173:
[----:B------:R-:W-:-:S13]  /*7b20*/  LOP3.LUT P0, RZ, R4, 0xff, RZ, 0xc0, !PT ;  /* 0x000000ff04ff7812 */ /* 0x000fda000780c0ff */
[----:B------:R-:W-:Y:S05]  /*7b30*/  @P0 BRA `(.L_x_177) ;  /* 0xfffffff000f80947 */ /* 0x000fea000383ffff */
[----:B------:R-:W-:Y:S05]  /*7b40*/  BSYNC B0 ;  /* 0x0000000000007941 */ /* 0x000fea0003800000 */
.L_x_166:
[----:B------:R-:W-:-:S03]  /*7b50*/  UMOV UR7, 0xffffffff ;  /* 0xffffffff00077882 */ /* 0x000fc60000000000 */
[----:B------:R-:W-:Y:S05]  /*7b60*/  BRA.DIV UR7, `(.L_x_178) ;  /* 0x0000000207cc7947 */ /* 0x000fea000b800000 */
[----:B------:R-:W-:-:S13]  /*7b70*/  ELECT P6, URZ, PT ;  /* 0x00000000003f782f */ /* 0x000fda00038c0000 */
.L_x_190:
[----:B------:R-:W-:Y:S04]  /*7b80*/  BSSY B0, `(.L_x_179) ;  /* 0x0000019000007945 */ /* 0x000fe80003800000 */
[----:B------:R-:W-:Y:S05]  /*7b90*/  @!P6 BRA `(.L_x_180) ;  /* 0x00000000005ce947 */ /* 0x000fea0003800000 */
[----:B------:R-:W-:-:S04]  /*7ba0*/  LOP3.LUT R18, R18, 0x2, RZ, 0xfc, !PT ;  /* 0x0000000212127812 */ /* 0x000fc800078efcff */
[----:B------:R-:W-:-:S13]  /*7bb0*/  ISETP.NE.AND P0, PT, R18, 0x3, PT ;  /* 0x000000031200780c */ /* 0x000fda0003f05270 */
[----:B------:R-:W-:Y:S05]  /*7bc0*/  @!P0 BRA `(.L_x_181) ;  /* 0x0000000000048947 */ /* 0x000fea0003800000 */
[----:B------:R-:W-:Y:S01]  /*7bd0*/  BPT.TRAP 0x1 ;  /* 0x000000040000795c */ /* 0x000fe20000300000 */
.L_x_181:
[----:B------:R-:W0:Y:S01]  /*7be0*/  S2R R5, SR_CgaCtaId ;  /* 0x0000000000057919 */ /* 0x000e220000008800 */
[----:B------:R-:W-:Y:S02]  /*7bf0*/  MOV R0, 0x400 ;  /* 0x0000040000007802 */ /* 0x000fe40000000f00 */
[----:B------:R-:W-:Y:S02]  /*7c00*/  SHF.L.U32 R2, R3, 0x1f, RZ ;  /* 0x0000001f03027819 */ /* 0x000fe400000006ff */
[----:B0-----:R-:W-:-:S05]  /*7c10*/  LEA R5, R5, R0, 0x18 ;  /* 0x0000000005057211 */ /* 0x001fca00078ec0ff */
[----:B------:R-:W-:-:S04]  /*7c20*/  VIADD R5, R5, 0x10 ;  /* 0x0000001005057836 */ /* 0x000fc80000000000 */
[C---:B------:R-:W-:Y:S02]  /*7c30*/  IMAD R7, R8.reuse, 0x8, R5 ;  /* 0x0000000808077824 */ /* 0x040fe400078e0205 */
[----:B------:R-:W-:Y:S02]  /*7c40*/  VIADD R8, R8, 0x1 ;  /* 0x0000000108087836 */ /* 0x000fe40000000000 */
[----:B------:R-:W0:Y:S03]  /*7c50*/  SYNCS.PHASECHK.TRANS64.TRYWAIT P0, [R7+URZ], R2 ;  /* 0x00000002070075a7 */ /* 0x000e26000800017f */
[----:B------:R-:W-:-:S04]  /*7c60*/  ISETP.NE.AND P1, PT, R8, 0x2, PT ;  /* 0x000000020800780c */ /* 0x000fc80003f25270 */
[----:B------:R-:W-:Y:S02]  /*7c70*/  SEL R0, RZ, 0x1, P1 ;  /* 0x00000001ff007807 */ /* 0x000fe40000800000 */
[----:B------:R-:W-:Y:S02]  /*7c80*/  SEL R8, R8, RZ, P1 ;  /* 0x000000ff08087207 */ /* 0x000fe40000800000 */
[----:B------:R-:W-:Y:S01]  /*7c90*/  LOP3.LUT R0, R3, R0, RZ, 0x3c, !PT ;  /* 0x0000000003007212 */ /* 0x000fe200078e3cff */
[----:B0-----:R-:W-:Y:S06]  /*7ca0*/  @!P0 BRA `(.L_x_182) ;  /* 0x00000000009c8947 */ /* 0x001fec0003800000 */
.L_x_191:
[----:B------:R-:W-:Y:S01]  /*7cb0*/  IMAD R5, R8, 0x8, R5 ;  /* 0x0000000808057824 */ /* 0x000fe200078e0205 */
[----:B------:R-:W-:-:S07]  /*7cc0*/  SHF.L.U32 R0, R0, 0x1f, RZ ;  /* 0x0000001f00007819 */ /* 0x000fce00000006ff */
.L_x_183:
[----:B-1----:R1:W2:Y:S02]  /*7cd0*/  SYNCS.PHASECHK.TRANS64.TRYWAIT P0, [R5+URZ], R0 ;  /* 0x00000000050075a7 */ /* 0x0022a4000800017f */
[----:B--2---:R-:W-:Y:S05]  /*7ce0*/  @!P0 NANOSLEEP.SYNCS 0x989680 ;  /* 0x009896800000895d */ /* 0x004fea0003900000 */
[----:B------:R-:W2:Y:S02]  /*7cf0*/  @!P0 SYNCS.PHASECHK.TRANS64 P0, [R5+URZ], R0 ;  /* 0x00000000050085a7 */ /* 0x000ea4000800007f */
[----:B--2---:R-:W-:Y:S05]  /*7d00*/  @!P0 BRA `(.L_x_183) ;  /* 0xfffffffc00f08947 */ /* 0x004fea000383ffff */
.L_x_180:
[----:B------:R-:W-:Y:S05]  /*7d10*/  BSYNC B0 ;  /* 0x0000000000007941 */ /* 0x000fea0003800000 */
.L_x_179:
[----:B------:R-:W-:Y:S05]  /*7d20*/  EXIT ;  /* 0x000000000000794d */ /* 0x000fea0003800000 */
.L_x_21:
[----:B-1----:R1:W2:Y:S02]  /*7d30*/  SYNCS.PHASECHK.TRANS64.TRYWAIT P1, [R3+URZ], R0 ;  /* 0x00000000030075a7 */ /* 0x0022a4000802017f */
[----:B--2---:R-:W-:Y:S05]  /*7d40*/  @!P1 NANOSLEEP.SYNCS 0x989680 ;  /* 0x009896800000995d */ /* 0x004fea0003900000 */
[----:B------:R-:W2:Y:S02]  /*7d50*/  @!P1 SYNCS.PHASECHK.TRANS64 P1, [R3+URZ], R0 ;  /* 0x00000000030095a7 */ /* 0x000ea4000802007f */
[----:B--2---:R-:W-:Y:S05]  /*7d60*/  @!P1 BRA `(.L_x_21) ;  /* 0xfffffffc00f09947 */ /* 0x004fea000383ffff */
[----:B------:R-:W-:Y:S05]  /*7d70*/  BRA `(.L_x_20) ;  /* 0xffffff9800807947 */ /* 0x000fea000383ffff */
.L_x_26:
[----:B-1----:R1:W2:Y:S02]  /*7d80*/  SYNCS.PHASECHK.TRANS64.TRYWAIT P1, [R5+URZ], R4 ;  /* 0x00000004050075a7 */ /* 0x0022a4000802017f */
[----:B--2---:R-:W-:Y:S05]  /*7d90*/  @!P1 NANOSLEEP.SYNCS 0x989680 ;  /* 0x009896800000995d */ /* 0x004fea0003900000 */
[----:B------:R-:W2:Y:S02]  /*7da0*/  @!P1 SYNCS.PHASECHK.TRANS64 P1, [R5+URZ], R4 ;  /* 0x00000004050095a7 */ /* 0x000ea4000802007f */
[----:B--2---:R-:W-:Y:S05]  /*7db0*/  @!P1 BRA `(.L_x_26) ;  /* 0xfffffffc00f09947 */ /* 0x004fea000383ffff */
[----:B------:R-:W-:Y:S05]  /*7dc0*/  BRA `(.L_x_25) ;  /* 0xffffff9c005c7947 */ /* 0x000fea000383ffff */
.L_x_167:
[----:B------:R-:W-:Y:S01]  /*7dd0*/  BSSY B1, `(.L_x_184) ;  /* 0x0000006000017945 */ /* 0x000fe20003800000 */
[----:B------:R-:W-:-:S07]  /*7de0*/  IMAD.MOV.U32 R15, RZ, RZ, -0x1 ;  /* 0xffffffffff0f7424 */ /* 0x000fce00078e00ff */
[----:B------:R-:W-:Y:S05]  /*7df0*/  WARPSYNC.COLLECTIVE R15, `(.L_x_185) ;  /* 0x000000000f0c7348 */ /* 0x000fea0003c00000 */
[----:B------:R-:W-:Y:S02]  /*7e00*/  ELECT P6, UR62, PT ;  /* 0x00000000003e782f */ /* 0x000fe400038c0000 */
[----:B------:R-:W-:Y:S01]  /*7e10*/  MOV R14, UR62 ;  /* 0x0000003e000e7c02 */ /* 0x000fe20008000f00 */
[----:B------:R-:W-:Y:S10]  /*7e20*/  ENDCOLLECTIVE ;  /* 0x000000000000791b */ /* 0x000ff40003800000 */
.L_x_185:
[----:B------:R-:W-:Y:S05]  /*7e30*/  BSYNC B1 ;  /* 0x0000000000017941 */ /* 0x000fea0003800000 */
.L_x_184:
[----:B------:R-:W-:Y:S05]  /*7e40*/  BRA `(.L_x_186) ;  /* 0xfffffff000407947 */ /* 0x000fea000383ffff */
.L_x_170:
[----:B0-----:R0:W1:Y:S02]  /*7e50*/  SYNCS.PHASECHK.TRANS64.TRYWAIT P0, [R23+URZ+0x10], R14 ;  /* 0x0000100e170075a7 */ /* 0x001064000800017f */
[----:B-1----:R-:W-:Y:S05]  /*7e60*/  @!P0 NANOSLEEP.SYNCS 0x989680 ;  /* 0x009896800000895d */ /* 0x002fea0003900000 */
[----:B------:R-:W1:Y:S02]  /*7e70*/  @!P0 SYNCS.PHASECHK.TRANS64 P0, [R23+URZ+0x10], R14 ;  /* 0x0000100e170085a7 */ /* 0x000e64000800007f */
[----:B-1----:R-:W-:Y:S05]  /*7e80*/  @!P0 BRA `(.L_x_170) ;  /* 0xfffffffc00f08947 */ /* 0x002fea000383ffff */
[----:B------:R-:W-:Y:S05]  /*7e90*/  BRA `(.L_x_187) ;  /* 0xfffffff000887947 */ /* 0x000fea000383ffff */
.L_x_178:
[----:B------:R-:W-:Y:S01]  /*7ea0*/  BSSY B0, `(.L_x_188) ;  /* 0x0000006000007945 */ /* 0x000fe20003800000 */
[----:B------:R-:W-:-:S07]  /*7eb0*/  IMAD.MOV.U32 R15, RZ, RZ, -0x1 ;  /* 0xffffffffff0f7424 */ /* 0x000fce00078e00ff */
[----:B------:R-:W-:Y:S05]  /*7ec0*/  WARPSYNC.COLLECTIVE R15, `(.L_x_189) ;  /* 0x000000000f0c7348 */ /* 0x000fea0003c00000 */
[----:B------:R-:W-:Y:S02]  /*7ed0*/  ELECT P6, UR62, PT ;  /* 0x00000000003e782f */ /* 0x000fe400038c0000 */
[----:B------:R-:W-:Y:S01]  /*7ee0*/  MOV R14, UR62 ;  /* 0x0000003e000e7c02 */ /* 0x000fe20008000f00 */
[----:B------:R-:W-:Y:S10]  /*7ef0*/  ENDCOLLECTIVE ;  /* 0x000000000000791b */ /* 0x000ff40003800000 */
.L_x_189:
[----:B------:R-:W-:Y:S05]  /*7f00*/  BSYNC B0 ;  /* 0x0000000000007941 */ /* 0x000fea0003800000 */
.L_x_188:
[----:B------:R-:W-:Y:S05]  /*7f10*/  BRA `(.L_x_190) ;  /* 0xfffffffc00187947 */ /* 0x000fea000383ffff */
.L_x_182:
[----:B0-----:R0:W1:Y:S02]  /*7f20*/  SYNCS.PHASECHK.TRANS64.TRYWAIT P0, [R7+URZ], R2 ;  /* 0x00000002070075a7 */ /* 0x001064000800017f */
[----:B-1----:R-:W-:Y:S05]  /*7f30*/  @!P0 NANOSLEEP.SYNCS 0x989680 ;  /* 0x009896800000895d */ /* 0x002fea0003900000 */
[----:B------:R-:W1:Y:S02]  /*7f40*/  @!P0 SYNCS.PHASECHK.TRANS64 P0, [R7+URZ], R2 ;  /* 0x00000002070085a7 */ /* 0x000e64000800007f */
[----:B-1----:R-:W-:Y:S05]  /*7f50*/  @!P0 BRA `(.L_x_182) ;  /* 0xfffffffc00f08947 */ /* 0x002fea000383ffff */
[----:B------:R-:W-:Y:S05]  /*7f60*/  BRA `(.L_x_191) ;  /* 0xfffffffc00507947 */ /* 0x000fea000383ffff */
.L_x_192:
[----:B------:R-:W-:-:S00]  /*7f70*/  BRA `(.L_x_192) ;  /* 0xfffffffc00fc7947 */ /* 0x000fc0000383ffff */
[----:B------:R-:W-:-:S00]  /*7f80*/  NOP ;  /* 0x0000000000007918 */ /* 0x000fc00000000000 */
[----:B------:R-:W-:-:S00]  /*7f90*/  NOP ;  /* 0x0000000000007918 */ /* 0x000fc00000000000 */
[----:B------:R-:W-:-:S00]  /*7fa0*/  NOP ;  /* 0x0000000000007918 */ /* 0x000fc00000000000 */
[----:B------:R-:W-:-:S00]  /*7fb0*/  NOP ;  /* 0x0000000000007918 */ /* 0x000fc00000000000 */
[----:B------:R-:W-:-:S00]  /*7fc0*/  NOP ;  /* 0x0000000000007918 */ /* 0x000fc00000000000 */
[----:B------:R-:W-:-:S00]  /*7fd0*/  NOP ;  /* 0x0000000000007918 */ /* 0x000fc00000000000 */
[----:B------:R-:W-:-:S00]  /*7fe0*/  NOP ;  /* 0x0000000000007918 */ /* 0x000fc00000000000 */
[----:B------:R-:W-:-:S00]  /*7ff0*/  NOP ;  /* 0x0000000000007918 */ /* 0x000fc00000000000 */
.L_x_193:


//--------------------- .nv.global.init           --------------------------
	.section	.nv.global.init,"aw",@progbits
.nv.global.init:
	.type		$str$22,@object
	.size		$str$22,($str$23 - $str$22)
$str$22:
        /*0000*/ 	.byte	0x6b, 0x5f, 0x74, 0x69, 0x6c, 0x65, 0x5f, 0x63, 0x6f, 0x75, 0x6e, 0x74, 0x20, 0x3e, 0x3d, 0x20
        /*0010*/ 	.byte	0x31, 0x00
	.type		$str$23,@object
	.size		$str$23,(__unnamed_1 - $str$23)
$str$23:
        /*0012*/ 	.byte	0x2f, 0x74, 0x6d, 0x70, 0x2f, 0x63, 0x75, 0x74, 0x6c, 0x61, 0x73, 0x73, 0x5f, 0x73, 0x77, 0x65
        /*0022*/ 	.byte	0x65, 0x70, 0x5f, 0x73, 0x72, 0x63, 0x2f, 0x69, 0x6e, 0x63, 0x6c, 0x75, 0x64, 0x65, 0x2f, 0x63
        /*0032*/ 	.byte	0x75, 0x74, 0x6c, 0x61, 0x73, 0x73, 0x2f, 0x67, 0x65, 0x6d, 0x6d, 0x2f, 0x63, 0x6f, 0x6c, 0x6c
        /*0042*/ 	.byte	0x65, 0x63, 0x74, 0x69, 0x76, 0x65, 0x2f, 0x73, 0x6d, 0x39, 0x30, 0x5f, 0x6d, 0x6d, 0x61, 0x5f
        /*0052*/ 	.byte	0x74, 0x6d, 0x61, 0x5f, 0x67, 0x6d, 0x6d, 0x61, 0x5f, 0x73, 0x73, 0x5f, 0x77, 0x61, 0x72, 0x70
        /*0062*/ 	.byte	0x73, 0x70, 0x65, 0x63, 0x69, 0x61, 0x6c, 0x69, 0x7a, 0x65, 0x64, 0x2e, 0x68, 0x70, 0x70, 0x00
	.type		__unnamed_1,@object
	.size		__unnamed_1,(.L_0 - __unnamed_1)
__unnamed_1:
        /*0072*/ 	.byte	0x76, 0x6f, 0x69, 0x64, 0x20, 0x63, 0x75, 0x74, 0x6c, 0x61, 0x73, 0x73, 0x3a, 0x3a, 0x67, 0x65
        /* <DEDUP_REMOVED lines=180> */
        /*0bc2*/ 	.byte	0x6e, 0x74, 0x69, 0x74, 0x79, 0x5d, 0x00
.L_0:


//--------------------- .nv.shared._ZN7cutlass13device_kernelINS_4gemm6kernel13GemmUniversalIN4cute5tupleIJiiiiEEENS1_10collective13CollectiveMmaINS1_34MainloopSm90TmaGmmaWarpSpecializedILi2ENS5_IJNS4_1CILi4EEENSA_ILi1EEESC_EEENS1_35KernelTmaWarpSpecializedCooperativeEEENS5_IJNSA_ILi128EEESG_NSA_ILi64EEEEEENS_6half_tENS5_IJSC_llEEESJ_SK_NS4_8TiledMMAINS4_8MMA_AtomIJNS4_4SM904GMMA26MMA_64x128x16_F32F16F16_SSILNSO_5MajorE1ELSQ_1ELNSO_7ScaleInE1ELSR_1EEEEEENS4_6LayoutINS5_IJNSA_ILi2EEESC_SC_EEENS5_IJSC_NSA_ILi0EEESX_EEEEENS5_IJNS4_10UnderscoreES10_S10_EEEEENS4_13SM90_TMA_LOADENS4_14ComposedLayoutINS4_7SwizzleILi3ELi4ELi3EEENS4_18smem_ptr_flag_bitsILi16EEENSU_INS5_IJSH_NSA_ILi8EEEEEENS5_IJSC_SH_EEEEEEEvNS4_8identityENS4_23SM90_TMA_LOAD_MULTICASTES1D_vS1E_EENS_8epilogue10collective6detail29Sm90TmaWarpSpecializedAdapterINS1I_15DefaultEpilogueISJ_NS5_IJlSC_lEEES1M_NS1H_6thread17LinearCombinationISJ_Li1EffLNS1N_9ScaleType4KindE0ELNS_15FloatRoundStyleE2ESJ_EENS1_15EpilogueDefaultEEEEEvvEEEEvNT_6ParamsE --------------------------
	.section	.nv.shared._ZN7cutlass13device_kernelINS_4gemm6kernel13GemmUniversalIN4cute5tupleIJiiiiEEENS1_10collective13CollectiveMmaINS1_34MainloopSm90TmaGmmaWarpSpecializedILi2ENS5_IJNS4_1CILi4EEENSA_ILi1EEESC_EEENS1_35KernelTmaWarpSpecializedCooperativeEEENS5_IJNSA_ILi128EEESG_NSA_ILi64EEEEEENS_6half_tENS5_IJSC_llEEESJ_SK_NS4_8TiledMMAINS4_8MMA_AtomIJNS4_4SM904GMMA26MMA_64x128x16_F32F16F16_SSILNSO_5MajorE1ELSQ_1ELNSO_7ScaleInE1ELSR_1EEEEEENS4_6LayoutINS5_IJNSA_ILi2EEESC_SC_EEENS5_IJSC_NSA_ILi0EEESX_EEEEENS5_IJNS4_10UnderscoreES10_S10_EEEEENS4_13SM90_TMA_LOADENS4_14ComposedLayoutINS4_7SwizzleILi3ELi4ELi3EEENS4_18smem_ptr_flag_bitsILi16EEENSU_INS5_IJSH_NSA_ILi8EEEEEENS5_IJSC_SH_EEEEEEEvNS4_8identityENS4_23SM90_TMA_LOAD_MULTICASTES1D_vS1E_EENS_8epilogue10collective6detail29Sm90TmaWarpSpecializedAdapterINS1I_15DefaultEpilogueISJ_NS5_IJlSC_lEEES1M_NS1H_6thread17LinearCombinationISJ_Li1EffLNS1N_9ScaleType4KindE0ELNS_15FloatRoundStyleE2ESJ_EENS1_15EpilogueDefaultEEEEEvvEEEEvNT_6ParamsE,"aw",@nobits
	.sectionflags	@""
	.align	16
	.zero		1024


//--------------------- .nv.shared.reserved.0     --------------------------
	.section	.nv.shared.reserved.0,"aw",@nobits
	.weak		__nv_reservedSMEM_offset_0_alias
	.size		__nv_reservedSMEM_offset_0_alias, 0, 0
	.other		__nv_reservedSMEM_offset_0_alias,@"STO_CUDA_RESERVED_SHARED STV_DEFAULT"
__nv_reservedSMEM_offset_0_alias:
	.zero		0


//--------------------- .nv.global                --------------------------
	.section	.nv.global,"aw",@nobits
.nv.global:
	.type		_ZN40_INTERNAL_331f1416_4_k_cu_41271e42_193034cute1_E,@object
	.size		_ZN40_INTERNAL_331f1416_4_k_cu_41271e42_193034cute1_E,(_ZN40_INTERNAL_331f1416_4_k_cu_41271e42_193034cuda3std3__45__cpo6cbeginE - _ZN40_INTERNAL_331f1416_4_k_cu_41271e42_193034cute1_E)
_ZN40_INTERNAL_331f1416_4_k_cu_41271e42_193034cute1_E:
	.zero		1
	.type		_ZN40_INTERNAL_331f1416_4_k_cu_41271e42_193034cuda3std3__45__cpo6cbeginE,@object
	.size		_ZN40_INTERNAL_331f1416_4_k_cu_41271e42_193034cuda3std3__45__cpo6cbeginE,(_ZN40_INTERNAL_331f1416_4_k_cu_41271e42_193034cuda3std3__48in_placeE - _ZN40_INTERNAL_331f1416_4_k_cu_41271e42_193034cuda3std3__45__cpo6cbeginE)
_ZN40_INTERNAL_331f1416_4_k_cu_41271e42_193034cuda3std3__45__cpo6cbeginE:
	.zero		1
	.type		_ZN40_INTERNAL_331f1416_4_k_cu_41271e42_193034cuda3std3__48in_placeE,@object
	.size		_ZN40_INTERNAL_331f1416_4_k_cu_41271e42_193034cuda3std3__48in_placeE,(_ZN40_INTERNAL_331f1416_4_k_cu_41271e42_193034cuda3std6ranges3__45__cpo9iter_moveE - _ZN40_INTERNAL_331f1416_4_k_cu_41271e42_193034cuda3std3__48in_placeE)
_ZN40_INTERNAL_331f1416_4_k_cu_41271e42_193034cuda3std3__48in_placeE:
	.zero		1
	.type		_ZN40_INTERNAL_331f1416_4_k_cu_41271e42_193034cuda3std6ranges3__45__cpo9iter_moveE,@object
	.size		_ZN40_INTERNAL_331f1416_4_k_cu_41271e42_193034cuda3std6ranges3__45__cpo9iter_moveE,(_ZN40_INTERNAL_331f1416_4_k_cu_41271e42_193034cuda3std3__45__cpo5beginE - _ZN40_INTERNAL_331f1416_4_k_cu_41271e42_193034cuda3std6ranges3__45__cpo9iter_moveE)
_ZN40_INTERNAL_331f1416_4_k_cu_41271e42_193034cuda3std6ranges3__45__cpo9iter_moveE:
	.zero		1
	.type		_ZN40_INTERNAL_331f1416_4_k_cu_41271e42_193034cuda3std3__45__cpo5beginE,@object
	.size		_ZN40_INTERNAL_331f1416_4_k_cu_41271e42_193034cuda3std3__45__cpo5beginE,(_ZN40_INTERNAL_331f1416_4_k_cu_41271e42_193034cuda3std3__442_GLOBAL__N__331f1416_4_k_cu_41271e42_193036ignoreE - _ZN40_INTERNAL_331f1416_4_k_cu_41271e42_193034cuda3std3__45__cpo5beginE)
_ZN40_INTERNAL_331f1416_4_k_cu_41271e42_193034cuda3std3__45__cpo5beginE:
	.zero		1
	.type		_ZN40_INTERNAL_331f1416_4_k_cu_41271e42_193034cuda3std3__442_GLOBAL__N__331f1416_4_k_cu_41271e42_193036ignoreE,@object
	.size		_ZN40_INTERNAL_331f1416_4_k_cu_41271e42_193034cuda3std3__442_GLOBAL__N__331f1416_4_k_cu_41271e42_193036ignoreE,(_ZN40_INTERNAL_331f1416_4_k_cu_41271e42_193034cute7productE - _ZN40_INTERNAL_331f1416_4_k_cu_41271e42_193034cuda3std3__442_GLOBAL__N__331f1416_4_k_cu_41271e42_193036ignoreE)
_ZN40_INTERNAL_331f1416_4_k_cu_41271e42_193034cuda3std3__442_GLOBAL__N__331f1416_4_k_cu_41271e42_193036ignoreE:
	.zero		1
	.type		_ZN40_INTERNAL_331f1416_4_k_cu_41271e42_193034cute7productE,@object
	.size		_ZN40_INTERNAL_331f1416_4_k_cu_41271e42_193034cute7productE,(_ZN40_INTERNAL_331f1416_4_k_cu_41271e42_193034cuda3std3__45__cpo3endE - _ZN40_INTERNAL_331f1416_4_k_cu_41271e42_193034cute7productE)
_ZN40_INTERNAL_331f1416_4_k_cu_41271e42_193034cute7productE:
	.zero		1
	.type		_ZN40_INTERNAL_331f1416_4_k_cu_41271e42_193034cuda3std3__45__cpo3endE,@object
	.size		_ZN40_INTERNAL_331f1416_4_k_cu_41271e42_193034cuda3std3__45__cpo3endE,(_ZN40_INTERNAL_331f1416_4_k_cu_41271e42_193034cuda3std3__419piecewise_constructE - _ZN40_INTERNAL_331f1416_4_k_cu_41271e42_193034cuda3std3__45__cpo3endE)
_ZN40_INTERNAL_331f1416_4_k_cu_41271e42_193034cuda3std3__45__cpo3endE:
	.zero		1
	.type		_ZN40_INTERNAL_331f1416_4_k_cu_41271e42_193034cuda3std3__419piecewise_constructE,@object
	.size		_ZN40_INTERNAL_331f1416_4_k_cu_41271e42_193034cuda3std3__419piecewise_constructE,(_ZN40_INTERNAL_331f1416_4_k_cu_41271e42_193034cuda3std3__45__cpo4cendE - _ZN40_INTERNAL_331f1416_4_k_cu_41271e42_193034cuda3std3__419piecewise_constructE)
_ZN40_INTERNAL_331f1416_4_k_cu_41271e42_193034cuda3std3__419piecewise_constructE:
	.zero		1
	.type		_ZN40_INTERNAL_331f1416_4_k_cu_41271e42_193034cuda3std3__45__cpo4cendE,@object
	.size		_ZN40_INTERNAL_331f1416_4_k_cu_41271e42_193034cuda3std3__45__cpo4cendE,(_ZN40_INTERNAL_331f1416_4_k_cu_41271e42_193034cuda3std6ranges3__45__cpo4swapE - _ZN40_INTERNAL_331f1416_4_k_cu_41271e42_193034cuda3std3__45__cpo4cendE)
_ZN40_INTERNAL_331f1416_4_k_cu_41271e42_193034cuda3std3__45__cpo4cendE:
	.zero		1
	.type		_ZN40_INTERNAL_331f1416_4_k_cu_41271e42_193034cuda3std6ranges3__45__cpo4swapE,@object
	.size		_ZN40_INTERNAL_331f1416_4_k_cu_41271e42_193034cuda3std6ranges3__45__cpo4swapE,(.L_8 - _ZN40_INTERNAL_331f1416_4_k_cu_41271e42_193034cuda3std6ranges3__45__cpo4swapE)
_ZN40_INTERNAL_331f1416_4_k_cu_41271e42_193034cuda3std6ranges3__45__cpo4swapE:
	.zero		1
.L_8:


//--------------------- .nv.constant0._ZN7cutlass13device_kernelINS_4gemm6kernel13GemmUniversalIN4cute5tupleIJiiiiEEENS1_10collective13CollectiveMmaINS1_34MainloopSm90TmaGmmaWarpSpecializedILi2ENS5_IJNS4_1CILi4EEENSA_ILi1EEESC_EEENS1_35KernelTmaWarpSpecializedCooperativeEEENS5_IJNSA_ILi128EEESG_NSA_ILi64EEEEEENS_6half_tENS5_IJSC_llEEESJ_SK_NS4_8TiledMMAINS4_8MMA_AtomIJNS4_4SM904GMMA26MMA_64x128x16_F32F16F16_SSILNSO_5MajorE1ELSQ_1ELNSO_7ScaleInE1ELSR_1EEEEEENS4_6LayoutINS5_IJNSA_ILi2EEESC_SC_EEENS5_IJSC_NSA_ILi0EEESX_EEEEENS5_IJNS4_10UnderscoreES10_S10_EEEEENS4_13SM90_TMA_LOADENS4_14ComposedLayoutINS4_7SwizzleILi3ELi4ELi3EEENS4_18smem_ptr_flag_bitsILi16EEENSU_INS5_IJSH_NSA_ILi8EEEEEENS5_IJSC_SH_EEEEEEEvNS4_8identityENS4_23SM90_TMA_LOAD_MULTICASTES1D_vS1E_EENS_8epilogue10collective6detail29Sm90TmaWarpSpecializedAdapterINS1I_15DefaultEpilogueISJ_NS5_IJlSC_lEEES1M_NS1H_6thread17LinearCombinationISJ_Li1EffLNS1N_9ScaleType4KindE0ELNS_15FloatRoundStyleE2ESJ_EENS1_15EpilogueDefaultEEEEEvvEEEEvNT_6ParamsE --------------------------
	.section	.nv.constant0._ZN7cutlass13device_kernelINS_4gemm6kernel13GemmUniversalIN4cute5tupleIJiiiiEEENS1_10collective13CollectiveMmaINS1_34MainloopSm90TmaGmmaWarpSpecializedILi2ENS5_IJNS4_1CILi4EEENSA_ILi1EEESC_EEENS1_35KernelTmaWarpSpecializedCooperativeEEENS5_IJNSA_ILi128EEESG_NSA_ILi64EEEEEENS_6half_tENS5_IJSC_llEEESJ_SK_NS4_8TiledMMAINS4_8MMA_AtomIJNS4_4SM904GMMA26MMA_64x128x16_F32F16F16_SSILNSO_5MajorE1ELSQ_1ELNSO_7ScaleInE1ELSR_1EEEEEENS4_6LayoutINS5_IJNSA_ILi2EEESC_SC_EEENS5_IJSC_NSA_ILi0EEESX_EEEEENS5_IJNS4_10UnderscoreES10_S10_EEEEENS4_13SM90_TMA_LOADENS4_14ComposedLayoutINS4_7SwizzleILi3ELi4ELi3EEENS4_18smem_ptr_flag_bitsILi16EEENSU_INS5_IJSH_NSA_ILi8EEEEEENS5_IJSC_SH_EEEEEEEvNS4_8identityENS4_23SM90_TMA_LOAD_MULTICASTES1D_vS1E_EENS_8epilogue10collective6detail29Sm90TmaWarpSpecializedAdapterINS1I_15DefaultEpilogueISJ_NS5_IJlSC_lEEES1M_NS1H_6thread17LinearCombinationISJ_Li1EffLNS1N_9ScaleType4KindE0ELNS_15FloatRoundStyleE2ESJ_EENS1_15EpilogueDefaultEEEEEvvEEEEvNT_6ParamsE,"a",@progbits
	.sectionflags	@""
	.align	4
.nv.constant0._ZN7cutlass13device_kernelINS_4gemm6kernel13GemmUniversalIN4cute5tupleIJiiiiEEENS1_10collective13CollectiveMmaINS1_34MainloopSm90TmaGmmaWarpSpecializedILi2ENS5_IJNS4_1CILi4EEENSA_ILi1EEESC_EEENS1_35KernelTmaWarpSpecializedCooperativeEEENS5_IJNSA_ILi128EEESG_NSA_ILi64EEEEEENS_6half_tENS5_IJSC_llEEESJ_SK_NS4_8TiledMMAINS4_8MMA_AtomIJNS4_4SM904GMMA26MMA_64x128x16_F32F16F16_SSILNSO_5MajorE1ELSQ_1ELNSO_7ScaleInE1ELSR_1EEEEEENS4_6LayoutINS5_IJNSA_ILi2EEESC_SC_EEENS5_IJSC_NSA_ILi0EEESX_EEEEENS5_IJNS4_10UnderscoreES10_S10_EEEEENS4_13SM90_TMA_LOADENS4_14ComposedLayoutINS4_7SwizzleILi3ELi4ELi3EEENS4_18smem_ptr_flag_bitsILi16EEENSU_INS5_IJSH_NSA_ILi8EEEEEENS5_IJSC_SH_EEEEEEEvNS4_8identityENS4_23SM90_TMA_LOAD_MULTICASTES1D_vS1E_EENS_8epilogue10collective6detail29Sm90TmaWarpSpecializedAdapterINS1I_15DefaultEpilogueISJ_NS5_IJlSC_lEEES1M_NS1H_6thread17LinearCombinationISJ_Li1EffLNS1N_9ScaleType4KindE0ELNS_15FloatRoundStyleE2ESJ_EENS1_15EpilogueDefaultEEEEEvvEEEEvNT_6ParamsE:
	.zero		1664


//--------------------- SYMBOLS --------------------------

	.type		.nv.reservedSmem.offset0,@object
	.size		.nv.reservedSmem.offset0,0x4
	.type		__assertfail,@function
